def attn_fwd(
    Q,
    K,
    V,
    Out,
    Lse,
    sm_scale,
    stride_qz,
    stride_qh,
    stride_qm,
    stride_qk,
    stride_kz,
    stride_kh,
    stride_kn,
    stride_kk,
    stride_vz,
    stride_vh,
    stride_vn,
    stride_vk,
    stride_oz,
    stride_oh,
    stride_om,
    stride_ok,
    seqlen_q,
    seqlen_k,
    BLOCK_M: tl.constexpr,
    BLOCK_N: tl.constexpr,
    HEAD_DIM: tl.constexpr,
    CAUSAL: tl.constexpr,
):
    start_m = tl.program_id(0)
    off_hz = tl.program_id(1)
    q_off = off_hz * stride_qh
    k_off = off_hz * stride_kh
    v_off = off_hz * stride_vh
    offs_m = start_m * BLOCK_M + tl.arange(0, BLOCK_M)
    offs_d = tl.arange(0, HEAD_DIM)
    offs_n = tl.arange(0, BLOCK_N)
    q_ptrs = Q + q_off + offs_m[:, None] * stride_qm + offs_d[None, :] * stride_qk
    k_ptrs = K + k_off + offs_d[:, None] * stride_kk + offs_n[None, :] * stride_kn
    v_ptrs = V + v_off + offs_n[:, None] * stride_vn + offs_d[None, :] * stride_vk
    m_i = tl.full([BLOCK_M], float("-inf"), dtype=tl.float32)
    l_i = tl.zeros([BLOCK_M], dtype=tl.float32) + 1.0
    acc = tl.zeros([BLOCK_M, HEAD_DIM], dtype=tl.float32)
    q = tl.load(q_ptrs)
    acc, l_i, m_i = _attn_fwd_inner(
        acc,
        l_i,
        m_i,
        q,
        k_ptrs,
        v_ptrs,
        sm_scale,
        stride_kn,
        stride_vn,
        start_m,
        seqlen_k,
        BLOCK_M,
        BLOCK_N,
        HEAD_DIM,
        CAUSAL,
    )
    acc = acc / l_i[:, None]
    lse = m_i + tl.math.log2(l_i) / 1.4426950408889634
    o_ptrs = (
        Out
        + off_hz * stride_oh
        + offs_m[:, None] * stride_om
        + offs_d[None, :] * stride_ok
    )
    tl.store(o_ptrs, acc.to(Out.dtype.element_ty))
    tl.store(Lse + off_hz * seqlen_q + offs_m, lse)

# config = {"BLOCK_M": 64, "BLOCK_N": 128, "HEAD_DIM": 128, "arch": "sm_80", "causal": false, "dtype": "fp16", "num_stages": 2, "num_warps": 8}
# arch = sm_80


// ===== COMPILED SASS (sm_80) =====

	.target	sm_80

	.elftype	@"ET_EXEC"


//--------------------- .note.nv.tkinfo           --------------------------
	.section	.note.nv.tkinfo,"",@"SHT_NOTE"
	.sectionflags	@"SHF_NOTE_NV_TKINFO"
	.tkinfo
        /*0018*/ 	.word	0x00000002
        /*0030*/ 	.string	""
        /*0030*/ 	.string	"ptxas"
        /*0030*/ 	.string	"Cuda compilation tools, release 13.0, V13.0.88"
        /*0030*/ 	.string	"Build cuda_13.0.r13.0/compiler.36424714_0"
        /*0030*/ 	.string	"-v  -suppress-debug-info  -lineinfo  -arch sm_80 "



//--------------------- .note.nv.cuinfo           --------------------------
	.section	.note.nv.cuinfo,"",@"SHT_NOTE"
	.sectionflags	@"SHF_NOTE_NV_CUINFO"
        /*0018*/ 	.short	0x0002
        /*001a*/ 	.short	0x0050
        /*001c*/ 	.short	0x0082
	.zero		2


//--------------------- .nv.info                  --------------------------
	.section	.nv.info,"",@"SHT_CUDA_INFO"
	.align	4


	//----- nvinfo : EIATTR_REGCOUNT
	.align		4
        /*0000*/ 	.byte	0x04, 0x2f
        /*0002*/ 	.short	(.L_2 - .L_1)
	.align		4
.L_1:
        /*0004*/ 	.word	index@(attn_fwd)
        /*0008*/ 	.word	0x000000ff


	//----- nvinfo : EIATTR_FRAME_SIZE
	.align		4
.L_2:
        /*000c*/ 	.byte	0x04, 0x11
        /*000e*/ 	.short	(.L_4 - .L_3)
	.align		4
.L_3:
        /*0010*/ 	.word	index@(attn_fwd)
        /*0014*/ 	.word	0x000002a0


	//----- nvinfo : EIATTR_MIN_STACK_SIZE
	.align		4
.L_4:
        /*0018*/ 	.byte	0x04, 0x12
        /*001a*/ 	.short	(.L_6 - .L_5)
	.align		4
.L_5:
        /*001c*/ 	.word	index@(attn_fwd)
        /*0020*/ 	.word	0x000002a0
.L_6:


//--------------------- .nv.info.attn_fwd         --------------------------
	.section	.nv.info.attn_fwd,"",@"SHT_CUDA_INFO"
	.sectionflags	@""
	.align	4


	//----- nvinfo : EIATTR_CUDA_API_VERSION
	.align		4
        /*0000*/ 	.byte	0x04, 0x37
        /*0002*/ 	.short	(.L_8 - .L_7)
.L_7:
        /*0004*/ 	.word	0x00000082


	//----- nvinfo : EIATTR_SW2861232_WAR
	.align		4
.L_8:
        /*0008*/ 	.byte	0x01, 0x35
	.zero		2


	//----- nvinfo : EIATTR_PARAM_CBANK
	.align		4
        /*000c*/ 	.byte	0x04, 0x0a
        /*000e*/ 	.short	(.L_10 - .L_9)
	.align		4
.L_9:
        /*0010*/ 	.word	index@(.nv.constant0.attn_fwd)
        /*0014*/ 	.short	0x0160
        /*0016*/ 	.short	0x0088


	//----- nvinfo : EIATTR_CBANK_PARAM_SIZE
	.align		4
.L_10:
        /*0018*/ 	.byte	0x03, 0x19
        /*001a*/ 	.short	0x0088


	//----- nvinfo : EIATTR_KPARAM_INFO
	.align		4
        /*001c*/ 	.byte	0x04, 0x17
        /*001e*/ 	.short	(.L_12 - .L_11)
.L_11:
        /*0020*/ 	.word	0x00000000
        /*0024*/ 	.short	0x0019
        /*0026*/ 	.short	0x0080
        /*0028*/ 	.byte	0x00, 0xf4, 0x21, 0x00


	//----- nvinfo : EIATTR_KPARAM_INFO
	.align		4
.L_12:
        /*002c*/ 	.byte	0x04, 0x17
        /*002e*/ 	.short	(.L_14 - .L_13)
.L_13:
        /*0030*/ 	.word	0x00000000
        /*0034*/ 	.short	0x0018
        /*0036*/ 	.short	0x0078
        /*0038*/ 	.byte	0x00, 0xf4, 0x21, 0x00


	//----- nvinfo : EIATTR_KPARAM_INFO
	.align		4
.L_14:
        /*003c*/ 	.byte	0x04, 0x17
        /*003e*/ 	.short	(.L_16 - .L_15)
.L_15:
        /*0040*/ 	.word	0x00000000
        /*0044*/ 	.short	0x0017
        /*0046*/ 	.short	0x0070
        /*0048*/ 	.byte	0x00, 0xf0, 0x11, 0x00


	//----- nvinfo : EIATTR_KPARAM_INFO
	.align		4
.L_16:
        /*004c*/ 	.byte	0x04, 0x17
        /*004e*/ 	.short	(.L_18 - .L_17)
.L_17:
        /*0050*/ 	.word	0x00000000
        /*0054*/ 	.short	0x0016
        /*0056*/ 	.short	0x006c
        /*0058*/ 	.byte	0x00, 0xf0, 0x11, 0x00


	//----- nvinfo : EIATTR_KPARAM_INFO
	.align		4
.L_18:
        /*005c*/ 	.byte	0x04, 0x17
        /*005e*/ 	.short	(.L_20 - .L_19)
.L_19:
        /*0060*/ 	.word	0x00000000
        /*0064*/ 	.short	0x0015
        /*0066*/ 	.short	0x0068
        /*0068*/ 	.byte	0x00, 0xf0, 0x11, 0x00


	//----- nvinfo : EIATTR_KPARAM_INFO
	.align		4
.L_20:
        /*006c*/ 	.byte	0x04, 0x17
        /*006e*/ 	.short	(.L_22 - .L_21)
.L_21:
        /*0070*/ 	.word	0x00000000
        /*0074*/ 	.short	0x0014
        /*0076*/ 	.short	0x0064
        /*0078*/ 	.byte	0x00, 0xf0, 0x11, 0x00


	//----- nvinfo : EIATTR_KPARAM_INFO
	.align		4
.L_22:
        /*007c*/ 	.byte	0x04, 0x17
        /*007e*/ 	.short	(.L_24 - .L_23)
.L_23:
        /*0080*/ 	.word	0x00000000
        /*0084*/ 	.short	0x0013
        /*0086*/ 	.short	0x0060
        /*0088*/ 	.byte	0x00, 0xf0, 0x11, 0x00


	//----- nvinfo : EIATTR_KPARAM_INFO
	.align		4
.L_24:
        /*008c*/ 	.byte	0x04, 0x17
        /*008e*/ 	.short	(.L_26 - .L_25)
.L_25:
        /*0090*/ 	.word	0x00000000
        /*0094*/ 	.short	0x0012
        /*0096*/ 	.short	0x005c
        /*0098*/ 	.byte	0x00, 0xf0, 0x11, 0x00


	//----- nvinfo : EIATTR_KPARAM_INFO
	.align		4
.L_26:
        /*009c*/ 	.byte	0x04, 0x17
        /*009e*/ 	.short	(.L_28 - .L_27)
.L_27:
        /*00a0*/ 	.word	0x00000000
        /*00a4*/ 	.short	0x0011
        /*00a6*/ 	.short	0x0058
        /*00a8*/ 	.byte	0x00, 0xf0, 0x11, 0x00


	//----- nvinfo : EIATTR_KPARAM_INFO
	.align		4
.L_28:
        /*00ac*/ 	.byte	0x04, 0x17
        /*00ae*/ 	.short	(.L_30 - .L_29)
.L_29:
        /*00b0*/ 	.word	0x00000000
        /*00b4*/ 	.short	0x0010
        /*00b6*/ 	.short	0x0054
        /*00b8*/ 	.byte	0x00, 0xf0, 0x11, 0x00


	//----- nvinfo : EIATTR_KPARAM_INFO
	.align		4
.L_30:
        /*00bc*/ 	.byte	0x04, 0x17
        /*00be*/ 	.short	(.L_32 - .L_31)
.L_31:
        /*00c0*/ 	.word	0x00000000
        /*00c4*/ 	.short	0x000f
        /*00c6*/ 	.short	0x0050
        /*00c8*/ 	.byte	0x00, 0xf0, 0x11, 0x00


	//----- nvinfo : EIATTR_KPARAM_INFO
	.align		4
.L_32:
        /*00cc*/ 	.byte	0x04, 0x17
        /*00ce*/ 	.short	(.L_34 - .L_33)
.L_33:
        /*00d0*/ 	.word	0x00000000
        /*00d4*/ 	.short	0x000e
        /*00d6*/ 	.short	0x004c
        /*00d8*/ 	.byte	0x00, 0xf0, 0x11, 0x00


	//----- nvinfo : EIATTR_KPARAM_INFO
	.align		4
.L_34:
        /*00dc*/ 	.byte	0x04, 0x17
        /*00de*/ 	.short	(.L_36 - .L_35)
.L_35:
        /*00e0*/ 	.word	0x00000000
        /*00e4*/ 	.short	0x000d
        /*00e6*/ 	.short	0x0048
        /*00e8*/ 	.byte	0x00, 0xf0, 0x11, 0x00


	//----- nvinfo : EIATTR_KPARAM_INFO
	.align		4
.L_36:
        /*00ec*/ 	.byte	0x04, 0x17
        /*00ee*/ 	.short	(.L_38 - .L_37)
.L_37:
        /*00f0*/ 	.word	0x00000000
        /*00f4*/ 	.short	0x000c
        /*00f6*/ 	.short	0x0044
        /*00f8*/ 	.byte	0x00, 0xf0, 0x11, 0x00


	//----- nvinfo : EIATTR_KPARAM_INFO
	.align		4
.L_38:
        /*00fc*/ 	.byte	0x04, 0x17
        /*00fe*/ 	.short	(.L_40 - .L_39)
.L_39:
        /*0100*/ 	.word	0x00000000
        /*0104*/ 	.short	0x000b
        /*0106*/ 	.short	0x0040
        /*0108*/ 	.byte	0x00, 0xf0, 0x11, 0x00


	//----- nvinfo : EIATTR_KPARAM_INFO
	.align		4
.L_40:
        /*010c*/ 	.byte	0x04, 0x17
        /*010e*/ 	.short	(.L_42 - .L_41)
.L_41:
        /*0110*/ 	.word	0x00000000
        /*0114*/ 	.short	0x000a
        /*0116*/ 	.short	0x003c
        /*0118*/ 	.byte	0x00, 0xf0, 0x11, 0x00


	//----- nvinfo : EIATTR_KPARAM_INFO
	.align		4
.L_42:
        /*011c*/ 	.byte	0x04, 0x17
        /*011e*/ 	.short	(.L_44 - .L_43)
.L_43:
        /*0120*/ 	.word	0x00000000
        /*0124*/ 	.short	0x0009
        /*0126*/ 	.short	0x0038
        /*0128*/ 	.byte	0x00, 0xf0, 0x11, 0x00


	//----- nvinfo : EIATTR_KPARAM_INFO
	.align		4
.L_44:
        /*012c*/ 	.byte	0x04, 0x17
        /*012e*/ 	.short	(.L_46 - .L_45)
.L_45:
        /*0130*/ 	.word	0x00000000
        /*0134*/ 	.short	0x0008
        /*0136*/ 	.short	0x0034
        /*0138*/ 	.byte	0x00, 0xf0, 0x11, 0x00


	//----- nvinfo : EIATTR_KPARAM_INFO
	.align		4
.L_46:
        /*013c*/ 	.byte	0x04, 0x17
        /*013e*/ 	.short	(.L_48 - .L_47)
.L_47:
        /*0140*/ 	.word	0x00000000
        /*0144*/ 	.short	0x0007
        /*0146*/ 	.short	0x0030
        /*0148*/ 	.byte	0x00, 0xf0, 0x11, 0x00


	//----- nvinfo : EIATTR_KPARAM_INFO
	.align		4
.L_48:
        /*014c*/ 	.byte	0x04, 0x17
        /*014e*/ 	.short	(.L_50 - .L_49)
.L_49:
        /*0150*/ 	.word	0x00000000
        /*0154*/ 	.short	0x0006
        /*0156*/ 	.short	0x002c
        /*0158*/ 	.byte	0x00, 0xf0, 0x11, 0x00


	//----- nvinfo : EIATTR_KPARAM_INFO
	.align		4
.L_50:
        /*015c*/ 	.byte	0x04, 0x17
        /*015e*/ 	.short	(.L_52 - .L_51)
.L_51:
        /*0160*/ 	.word	0x00000000
        /*0164*/ 	.short	0x0005
        /*0166*/ 	.short	0x0028
        /*0168*/ 	.byte	0x00, 0xf0, 0x11, 0x00


	//----- nvinfo : EIATTR_KPARAM_INFO
	.align		4
.L_52:
        /*016c*/ 	.byte	0x04, 0x17
        /*016e*/ 	.short	(.L_54 - .L_53)
.L_53:
        /*0170*/ 	.word	0x00000000
        /*0174*/ 	.short	0x0004
        /*0176*/ 	.short	0x0020
        /*0178*/ 	.byte	0x00, 0xf4, 0x21, 0x00


	//----- nvinfo : EIATTR_KPARAM_INFO
	.align		4
.L_54:
        /*017c*/ 	.byte	0x04, 0x17
        /*017e*/ 	.short	(.L_56 - .L_55)
.L_55:
        /*0180*/ 	.word	0x00000000
        /*0184*/ 	.short	0x0003
        /*0186*/ 	.short	0x0018
        /*0188*/ 	.byte	0x00, 0xf4, 0x21, 0x00


	//----- nvinfo : EIATTR_KPARAM_INFO
	.align		4
.L_56:
        /*018c*/ 	.byte	0x04, 0x17
        /*018e*/ 	.short	(.L_58 - .L_57)
.L_57:
        /*0190*/ 	.word	0x00000000
        /*0194*/ 	.short	0x0002
        /*0196*/ 	.short	0x0010
        /*0198*/ 	.byte	0x00, 0xf4, 0x21, 0x00


	//----- nvinfo : EIATTR_KPARAM_INFO
	.align		4
.L_58:
        /*019c*/ 	.byte	0x04, 0x17
        /*019e*/ 	.short	(.L_60 - .L_59)
.L_59:
        /*01a0*/ 	.word	0x00000000
        /*01a4*/ 	.short	0x0001
        /*01a6*/ 	.short	0x0008
        /*01a8*/ 	.byte	0x00, 0xf4, 0x21, 0x00


	//----- nvinfo : EIATTR_KPARAM_INFO
	.align		4
.L_60:
        /*01ac*/ 	.byte	0x04, 0x17
        /*01ae*/ 	.short	(.L_62 - .L_61)
.L_61:
        /*01b0*/ 	.word	0x00000000
        /*01b4*/ 	.short	0x0000
        /*01b6*/ 	.short	0x0000
        /*01b8*/ 	.byte	0x00, 0xf4, 0x21, 0x00


	//----- nvinfo : EIATTR_MAXREG_COUNT
	.align		4
.L_62:
        /*01bc*/ 	.byte	0x03, 0x1b
        /*01be*/ 	.short	0x00ff


	//----- nvinfo : EIATTR_NUM_BARRIERS
	.align		4
        /*01c0*/ 	.byte	0x02, 0x4c
        /*01c2*/ 	.byte	0x01
	.zero		1


	//----- nvinfo : EIATTR_ANNOTATIONS
	.align		4
        /*01c4*/ 	.byte	0x04, 0x55
        /*01c6*/ 	.short	(.L_64 - .L_63)


	//   ....[0]....
.L_63:
        /*01c8*/ 	.word	0x00000001
        /*01cc*/ 	.byte	0x80, 0x12, 0x00, 0x00, 0x01, 0x00, 0x00, 0x00, 0xc0, 0x12, 0x00, 0x00, 0x01, 0x00, 0x00, 0x00
        /* <DEDUP_REMOVED lines=82> */
        /*06fc*/ 	.byte	0xd0, 0x5c, 0x00, 0x00, 0x01, 0x00, 0x00, 0x00, 0xf0, 0x5c, 0x00, 0x00


	//----- nvinfo : EIATTR_MERCURY_ISA_VERSION
	.align		4
.L_64:
        /*0708*/ 	.byte	0x03, 0x5f
        /*070a*/ 	.short	0x0000


	//----- nvinfo : EIATTR_COOP_GROUP_MASK_REGIDS
	.align		4
        /*070c*/ 	.byte	0x04, 0x29
        /*070e*/ 	.short	(.L_66 - .L_65)


	//   ....[0]....
.L_65:
        /*0710*/ 	.word	0xffffffff


	//   ....[1]....
        /*0714*/ 	.word	0xffffffff


	//   ....[2]....
        /*0718*/ 	.word	0xffffffff


	//   ....[3]....
        /*071c*/ 	.word	0xffffffff


	//   ....[4]....
        /*0720*/ 	.word	0xffffffff


	//   ....[5]....
        /*0724*/ 	.word	0xffffffff


	//   ....[6]....
        /*0728*/ 	.word	0xffffffff


	//   ....[7]....
        /*072c*/ 	.word	0xffffffff


	//   ....[8]....
        /*0730*/ 	.word	0xffffffff


	//   ....[9]....
        /*0734*/ 	.word	0xffffffff


	//   ....[10]....
        /*0738*/ 	.word	0xffffffff


	//   ....[11]....
        /*073c*/ 	.word	0xffffffff


	//   ....[12]....
        /*0740*/ 	.word	0xffffffff


	//   ....[13]....
        /*0744*/ 	.word	0xffffffff


	//   ....[14]....
        /*0748*/ 	.word	0xffffffff


	//   ....[15]....
        /*074c*/ 	.word	0xffffffff


	//   ....[16]....
        /*0750*/ 	.word	0xffffffff


	//   ....[17]....
        /*0754*/ 	.word	0xffffffff


	//   ....[18]....
        /*0758*/ 	.word	0xffffffff


	//   ....[19]....
        /*075c*/ 	.word	0xffffffff


	//   ....[20]....
        /*0760*/ 	.word	0xffffffff


	//   ....[21]....
        /*0764*/ 	.word	0xffffffff


	//   ....[22]....
        /*0768*/ 	.word	0xffffffff


	//   ....[23]....
        /*076c*/ 	.word	0xffffffff


	//   ....[24]....
        /*0770*/ 	.word	0xffffffff


	//   ....[25]....
        /*0774*/ 	.word	0xffffffff


	//   ....[26]....
        /*0778*/ 	.word	0xffffffff


	//   ....[27]....
        /*077c*/ 	.word	0xffffffff


	//   ....[28]....
        /*0780*/ 	.word	0xffffffff


	//   ....[29]....
        /*0784*/ 	.word	0xffffffff


	//   ....[30]....
        /*0788*/ 	.word	0xffffffff


	//   ....[31]....
        /*078c*/ 	.word	0xffffffff


	//   ....[32]....
        /*0790*/ 	.word	0xffffffff


	//   ....[33]....
        /*0794*/ 	.word	0xffffffff


	//   ....[34]....
        /*0798*/ 	.word	0xffffffff


	//   ....[35]....
        /*079c*/ 	.word	0xffffffff


	//   ....[36]....
        /*07a0*/ 	.word	0xffffffff


	//   ....[37]....
        /*07a4*/ 	.word	0xffffffff


	//   ....[38]....
        /*07a8*/ 	.word	0xffffffff


	//   ....[39]....
        /*07ac*/ 	.word	0xffffffff


	//   ....[40]....
        /*07b0*/ 	.word	0xffffffff


	//   ....[41]....
        /*07b4*/ 	.word	0xffffffff


	//   ....[42]....
        /*07b8*/ 	.word	0xffffffff


	//   ....[43]....
        /*07bc*/ 	.word	0xffffffff


	//----- nvinfo : EIATTR_COOP_GROUP_INSTR_OFFSETS
	.align		4
.L_66:
        /*07c0*/ 	.byte	0x04, 0x28
        /*07c2*/ 	.short	(.L_68 - .L_67)


	//   ....[0]....
.L_67:
        /*07c4*/ 	.word	0x00004c50


	//   ....[1]....
        /*07c8*/ 	.word	0x00004c60


	//   ....[2]....
        /*07cc*/ 	.word	0x00004c70


	//   ....[3]....
        /*07d0*/ 	.word	0x00004c80


	//   ....[4]....
        /*07d4*/ 	.word	0x00004c90


	//   ....[5]....
        /*07d8*/ 	.word	0x00004ca0


	//   ....[6]....
        /*07dc*/ 	.word	0x00004cb0


	//   ....[7]....
        /*07e0*/ 	.word	0x00004cc0


	//   ....[8]....
        /*07e4*/ 	.word	0x00004d50


	//   ....[9]....
        /*07e8*/ 	.word	0x00004d60


	//   ....[10]....
        /*07ec*/ 	.word	0x00004d70


	//   ....[11]....
        /*07f0*/ 	.word	0x00004d80


	//   ....[12]....
        /*07f4*/ 	.word	0x00004d90


	//   ....[13]....
        /*07f8*/ 	.word	0x00004da0


	//   ....[14]....
        /*07fc*/ 	.word	0x00004db0


	//   ....[15]....
        /*0800*/ 	.word	0x00004dc0


	//   ....[16]....
        /*0804*/ 	.word	0x00004f20


	//   ....[17]....
        /*0808*/ 	.word	0x00004f30


	//   ....[18]....
        /*080c*/ 	.word	0x00004f60


	//   ....[19]....
        /*0810*/ 	.word	0x00004f70


	//   ....[20]....
        /*0814*/ 	.word	0x00004fa0


	//   ....[21]....
        /*0818*/ 	.word	0x00004fb0


	//   ....[22]....
        /*081c*/ 	.word	0x00005900


	//   ....[23]....
        /*0820*/ 	.word	0x00005910


	//   ....[24]....
        /*0824*/ 	.word	0x00005920


	//   ....[25]....
        /*0828*/ 	.word	0x00005930


	//   ....[26]....
        /*082c*/ 	.word	0x00005940


	//   ....[27]....
        /*0830*/ 	.word	0x00005950


	//   ....[28]....
        /*0834*/ 	.word	0x00005960


	//   ....[29]....
        /*0838*/ 	.word	0x00005970


	//   ....[30]....
        /*083c*/ 	.word	0x00005a00


	//   ....[31]....
        /*0840*/ 	.word	0x00005a10


	//   ....[32]....
        /*0844*/ 	.word	0x00005a20


	//   ....[33]....
        /*0848*/ 	.word	0x00005a30


	//   ....[34]....
        /*084c*/ 	.word	0x00005a40


	//   ....[35]....
        /*0850*/ 	.word	0x00005a50


	//   ....[36]....
        /*0854*/ 	.word	0x00005a60


	//   ....[37]....
        /*0858*/ 	.word	0x00005a70


	//   ....[38]....
        /*085c*/ 	.word	0x00005bc0


	//   ....[39]....
        /*0860*/ 	.word	0x00005bd0


	//   ....[40]....
        /*0864*/ 	.word	0x00005c00


	//   ....[41]....
        /*0868*/ 	.word	0x00005c10


	//   ....[42]....
        /*086c*/ 	.word	0x00005c40


	//   ....[43]....
        /*0870*/ 	.word	0x00005c50


	//----- nvinfo : EIATTR_EXIT_INSTR_OFFSETS
	.align		4
.L_68:
        /*0874*/ 	.byte	0x04, 0x1c
        /*0876*/ 	.short	(.L_70 - .L_69)


	//   ....[0]....
.L_69:
        /*0878*/ 	.word	0x0000a0a0


	//   ....[1]....
        /*087c*/ 	.word	0x0000a140


	//----- nvinfo : EIATTR_REQNTID
	.align		4
.L_70:
        /*0880*/ 	.byte	0x04, 0x10
        /*0882*/ 	.short	(.L_72 - .L_71)
.L_71:
        /*0884*/ 	.word	0x00000100
        /*0888*/ 	.word	0x00000001
        /*088c*/ 	.word	0x00000001
.L_72:


//--------------------- .nv.callgraph             --------------------------
	.section	.nv.callgraph,"",@"SHT_CUDA_CALLGRAPH"
	.align	4
	.sectionentsize	8
	.align		4
        /*0000*/ 	.word	0x00000000
	.align		4
        /*0004*/ 	.word	0xffffffff
	.align		4
        /*0008*/ 	.word	0x00000000
	.align		4
        /*000c*/ 	.word	0xfffffffe
	.align		4
        /*0010*/ 	.word	0x00000000
	.align		4
        /*0014*/ 	.word	0xfffffffd
	.align		4
        /*0018*/ 	.word	0x00000000
	.align		4
        /*001c*/ 	.word	0xfffffffc


//--------------------- .nv.rel.action            --------------------------
	.section	.nv.rel.action,"",@"SHT_CUDA_RELOCINFO"
	.align	8
	.sectionentsize	8
        /*0000*/ 	.byte	0x73, 0x00, 0x00, 0x00, 0x00, 0x00, 0x00, 0x00, 0x00, 0x00, 0x00, 0x11, 0x25, 0x00, 0x05, 0x36


//--------------------- .nv.constant4             --------------------------
	.section	.nv.constant4,"a",@progbits
	.align	8
	.align		8
.nv.constant4:
        /*0000*/ 	.dword	_$_str


//--------------------- .nv.constant0.attn_fwd    --------------------------
	.section	.nv.constant0.attn_fwd,"a",@progbits
	.sectionflags	@""
	.align	4
.nv.constant0.attn_fwd:
	.zero		488


//--------------------- .text.attn_fwd            --------------------------
	.section	.text.attn_fwd,"ax",@progbits
	.sectioninfo	@"SHI_REGISTERS=255"
	.align	128
        .global         attn_fwd
        .type           attn_fwd,@function
        .size           attn_fwd,(.L_x_3 - attn_fwd)
        .other          attn_fwd,@"STO_CUDA_ENTRY STV_DEFAULT"
attn_fwd:
.text.attn_fwd:
[----:B------:R-:W-:Y:S02]  /*0000*/  IMAD.MOV.U32 R1, RZ, RZ, c[0x0][0x28] ;  /* 0x00000a00ff017624 */ /* 0x000fe400078e00ff */
[----:B------:R-:W0:Y:S01]  /*0010*/  S2R R64, SR_TID.X ;  /* 0x0000000000407919 */ /* 0x000e220000002100 */
[----:B------:R-:W-:Y:S01]  /*0020*/  MOV R51, c[0x0][0x198] ;  /* 0x0000660000337a02 */ /* 0x000fe20000000f00 */
[----:B------:R-:W-:Y:S01]  /*0030*/  ULDC.64 UR4, c[0x0][0x118] ;  /* 0x0000460000047ab9 */ /* 0x000fe20000000a00 */
[----:B------:R-:W-:Y:S01]  /*0040*/  IADD3 R1, R1, -0x2a0, RZ ;  /* 0xfffffd6001017810 */ /* 0x000fe20007ffe0ff */
[----:B------:R-:W1:Y:S04]  /*0050*/  S2R R3, SR_CTAID.X ;  /* 0x0000000000037919 */ /* 0x000e680000002500 */
[----:B------:R-:W2:Y:S01]  /*0060*/  S2R R46, SR_CTAID.Y ;  /* 0x00000000002e7919 */ /* 0x000ea20000002600 */
[----:B0-----:R-:W-:Y:S02]  /*0070*/  LOP3.LUT R0, R64, 0x3f, RZ, 0xc0, !PT ;  /* 0x0000003f40007812 */ /* 0x001fe400078ec0ff */
[----:B------:R-:W-:-:S03]  /*0080*/  SHF.R.U32.HI R16, RZ, 0x6, R64 ;  /* 0x00000006ff107819 */ /* 0x000fc60000011640 */
[----:B-1----:R-:W-:Y:S01]  /*0090*/  IMAD R2, R3, 0x40, R0 ;  /* 0x0000004003027824 */ /* 0x002fe200078e0200 */
[----:B------:R-:W-:Y:S01]  /*00a0*/  SGXT.U32 R16, R16, 0x2 ;  /* 0x000000021010781a */ /* 0x000fe20000000000 */
[----:B--2---:R-:W-:Y:S02]  /*00b0*/  IMAD R0, R46, c[0x0][0x190], RZ ;  /* 0x000064002e007a24 */ /* 0x004fe400078e02ff */
[----:B------:R-:W-:Y:S02]  /*00c0*/  IMAD R3, R2, c[0x0][0x194], RZ ;  /* 0x0000650002037a24 */ /* 0x000fe400078e02ff */
[----:B------:R-:W-:Y:S02]  /*00d0*/  IMAD R4, R16, c[0x0][0x198], RZ ;  /* 0x0000660010047a24 */ /* 0x000fe400078e02ff */
[C---:B------:R-:W-:Y:S02]  /*00e0*/  IMAD.SHL.U32 R2, R0.reuse, 0x2, RZ ;  /* 0x0000000200027824 */ /* 0x040fe400078e00ff */
[----:B------:R-:W-:Y:S01]  /*00f0*/  IMAD.SHL.U32 R5, R3, 0x2, RZ ;  /* 0x0000000203057824 */ /* 0x000fe200078e00ff */
[----:B------:R-:W-:Y:S01]  /*0100*/  LEA R8, R51, R4, 0x2 ;  /* 0x0000000433087211 */ /* 0x000fe200078e10ff */
[----:B------:R-:W-:-:S03]  /*0110*/  IMAD.HI R0, R0, 0x2, RZ ;  /* 0x0000000200007827 */ /* 0x000fc600078e02ff */
[----:B------:R-:W-:Y:S01]  /*0120*/  IADD3 R47, P0, P1, R5, c[0x0][0x160], R2 ;  /* 0x00005800052f7a10 */ /* 0x000fe2000791e002 */
[----:B------:R-:W-:-:S04]  /*0130*/  IMAD.HI R3, R3, 0x2, RZ ;  /* 0x0000000203037827 */ /* 0x000fc800078e02ff */
[----:B------:R-:W-:Y:S01]  /*0140*/  IMAD R5, R51, 0x4, R8 ;  /* 0x0000000433057824 */ /* 0x000fe200078e0208 */
[----:B------:R-:W-:Y:S02]  /*0150*/  IADD3.X R49, R3, c[0x0][0x164], R0, P0, P1 ;  /* 0x0000590003317a10 */ /* 0x000fe400007e2400 */
[CC--:B------:R-:W-:Y:S01]  /*0160*/  LEA R2, P0, R4.reuse, R47.reuse, 0x1 ;  /* 0x0000002f04027211 */ /* 0x0c0fe200078008ff */
[----:B------:R-:W-:Y:S01]  /*0170*/  IMAD R0, R51, 0x4, R5 ;  /* 0x0000000433007824 */ /* 0x000fe200078e0205 */
[C---:B------:R-:W-:Y:S02]  /*0180*/  LEA R6, P1, R5.reuse, R47, 0x1 ;  /* 0x0000002f05067211 */ /* 0x040fe400078208ff */
[----:B------:R-:W-:Y:S02]  /*0190*/  LEA.HI.X.SX32 R3, R4, R49, 0x1, P0 ;  /* 0x0000003104037211 */ /* 0x000fe400000f0eff */
[C---:B------:R-:W-:Y:S02]  /*01a0*/  LEA R4, P0, R8.reuse, R47, 0x1 ;  /* 0x0000002f08047211 */ /* 0x040fe400078008ff */
[-C--:B------:R-:W-:Y:S01]  /*01b0*/  LEA.HI.X.SX32 R7, R5, R49.reuse, 0x1, P1 ;  /* 0x0000003105077211 */ /* 0x080fe200008f0eff */
[----:B------:R0:W2:Y:S01]  /*01c0*/  LDG.E.U16 R21, [R2.64] ;  /* 0x0000000402157981 */ /* 0x0000a2000c1e1500 */
[----:B------:R-:W-:-:S02]  /*01d0*/  LEA.HI.X.SX32 R5, R8, R49, 0x1, P0 ;  /* 0x0000003108057211 */ /* 0x000fc400000f0eff */
[C---:B------:R-:W-:Y:S01]  /*01e0*/  LEA R8, P0, R0.reuse, R47, 0x1 ;  /* 0x0000002f00087211 */ /* 0x040fe200078008ff */
[----:B------:R1:W3:Y:S01]  /*01f0*/  LDG.E.U16 R23, [R6.64] ;  /* 0x0000000406177981 */ /* 0x0002e2000c1e1500 */
[C---:B------:R-:W-:Y:S02]  /*0200*/  LEA R11, R51.reuse, R0, 0x2 ;  /* 0x00000000330b7211 */ /* 0x040fe400078e10ff */
[----:B------:R-:W-:Y:S01]  /*0210*/  LEA.HI.X.SX32 R9, R0, R49, 0x1, P0 ;  /* 0x0000003100097211 */ /* 0x000fe200000f0eff */
[----:B------:R4:W5:Y:S02]  /*0220*/  LDG.E.U16 R22, [R4.64] ;  /* 0x0000000404167981 */ /* 0x000964000c1e1500 */
[----:B------:R-:W-:Y:S01]  /*0230*/  IMAD R0, R51, 0x4, R11 ;  /* 0x0000000433007824 */ /* 0x000fe200078e020b */
[----:B------:R-:W-:Y:S01]  /*0240*/  LEA R10, P0, R11, R47, 0x1 ;  /* 0x0000002f0b0a7211 */ /* 0x000fe200078008ff */
[----:B------:R1:W5:Y:S02]  /*0250*/  LDG.E.U16 R24, [R8.64] ;  /* 0x0000000408187981 */ /* 0x000364000c1e1500 */
[----:B------:R-:W-:Y:S01]  /*0260*/  IMAD R13, R51, 0x4, R0 ;  /* 0x00000004330d7824 */ /* 0x000fe200078e0200 */
[----:B------:R-:W-:-:S02]  /*0270*/  LEA.HI.X.SX32 R11, R11, R49, 0x1, P0 ;  /* 0x000000310b0b7211 */ /* 0x000fc400000f0eff */
[C---:B0-----:R-:W-:Y:S02]  /*0280*/  LEA R2, P0, R0.reuse, R47, 0x1 ;  /* 0x0000002f00027211 */ /* 0x041fe400078008ff */
[C---:B------:R-:W-:Y:S01]  /*0290*/  LEA R14, R51.reuse, R13, 0x2 ;  /* 0x0000000d330e7211 */ /* 0x040fe200078e10ff */
[----:B------:R0:W5:Y:S01]  /*02a0*/  LDG.E.U16 R25, [R10.64] ;  /* 0x000000040a197981 */ /* 0x000162000c1e1500 */
[----:B------:R-:W-:Y:S02]  /*02b0*/  LEA.HI.X.SX32 R3, R0, R49, 0x1, P0 ;  /* 0x0000003100037211 */ /* 0x000fe400000f0eff */
[CC--:B-1----:R-:W-:Y:S01]  /*02c0*/  LEA R6, P0, R14.reuse, R47.reuse, 0x1 ;  /* 0x0000002f0e067211 */ /* 0x0c2fe200078008ff */
[----:B------:R-:W-:Y:S01]  /*02d0*/  IMAD R0, R51, 0x4, R14 ;  /* 0x0000000433007824 */ /* 0x000fe200078e020e */
[----:B------:R-:W-:Y:S01]  /*02e0*/  LEA R12, P1, R13, R47, 0x1 ;  /* 0x0000002f0d0c7211 */ /* 0x000fe200078208ff */
[----:B------:R1:W5:Y:S01]  /*02f0*/  LDG.E.U16 R26, [R2.64] ;  /* 0x00000004021a7981 */ /* 0x000362000c1e1500 */
[----:B------:R-:W-:Y:S01]  /*0300*/  LEA.HI.X.SX32 R7, R14, R49, 0x1, P0 ;  /* 0x000000310e077211 */ /* 0x000fe200000f0eff */
[----:B------:R-:W-:Y:S01]  /*0310*/  IMAD R9, R51, 0x4, R0 ;  /* 0x0000000433097824 */ /* 0x000fe200078e0200 */
[----:B----4-:R-:W-:-:S02]  /*0320*/  LEA R4, P0, R0, R47, 0x1 ;  /* 0x0000002f00047211 */ /* 0x010fc400078008ff */
[-C--:B------:R-:W-:Y:S01]  /*0330*/  LEA.HI.X.SX32 R13, R13, R49.reuse, 0x1, P1 ;  /* 0x000000310d0d7211 */ /* 0x080fe200008f0eff */
[----:B------:R4:W5:Y:S01]  /*0340*/  LDG.E.U16 R28, [R6.64] ;  /* 0x00000004061c7981 */ /* 0x000962000c1e1500 */
[----:B------:R-:W-:Y:S02]  /*0350*/  LEA.HI.X.SX32 R5, R0, R49, 0x1, P0 ;  /* 0x0000003100057211 */ /* 0x000fe400000f0eff */
[----:B------:R-:W-:Y:S01]  /*0360*/  LEA R0, R51, R9, 0x2 ;  /* 0x0000000933007211 */ /* 0x000fe200078e10ff */
[----:B------:R4:W5:Y:S01]  /*0370*/  LDG.E.U16 R27, [R12.64] ;  /* 0x000000040c1b7981 */ /* 0x000962000c1e1500 */
[-C--:B------:R-:W-:Y:S02]  /*0380*/  LEA R8, P0, R9, R47.reuse, 0x1 ;  /* 0x0000002f09087211 */ /* 0x080fe400078008ff */
[C---:B0-----:R-:W-:Y:S01]  /*0390*/  LEA R10, P1, R0.reuse, R47, 0x1 ;  /* 0x0000002f000a7211 */ /* 0x041fe200078208ff */
[----:B------:R-:W-:Y:S01]  /*03a0*/  IMAD R14, R51, 0x4, R0 ;  /* 0x00000004330e7824 */ /* 0x000fe200078e0200 */
[-C--:B------:R-:W-:Y:S01]  /*03b0*/  LEA.HI.X.SX32 R9, R9, R49.reuse, 0x1, P0 ;  /* 0x0000003109097211 */ /* 0x080fe200000f0eff */
[----:B------:R0:W5:Y:S01]  /*03c0*/  LDG.E.U16 R29, [R4.64] ;  /* 0x00000004041d7981 */ /* 0x000162000c1e1500 */
[----:B------:R-:W-:Y:S01]  /*03d0*/  LEA.HI.X.SX32 R11, R0, R49, 0x1, P1 ;  /* 0x00000031000b7211 */ /* 0x000fe200008f0eff */
[----:B------:R-:W-:Y:S01]  /*03e0*/  IMAD R0, R51, 0x4, R14 ;  /* 0x0000000433007824 */ /* 0x000fe200078e020e */
[C---:B-1----:R-:W-:Y:S01]  /*03f0*/  LEA R2, P0, R14.reuse, R47, 0x1 ;  /* 0x0000002f0e027211 */ /* 0x042fe200078008ff */
[----:B------:R1:W5:Y:S03]  /*0400*/  LDG.E.U16 R30, [R8.64] ;  /* 0x00000004081e7981 */ /* 0x000366000c1e1500 */
[----:B------:R-:W-:Y:S01]  /*0410*/  LEA.HI.X.SX32 R3, R14, R49, 0x1, P0 ;  /* 0x000000310e037211 */ /* 0x000fe200000f0eff */
[----:B------:R1:W5:Y:S01]  /*0420*/  LDG.E.U16 R31, [R10.64] ;  /* 0x000000040a1f7981 */ /* 0x000362000c1e1500 */
[----:B----4-:R-:W-:-:S02]  /*0430*/  LEA R6, P0, R0, R47, 0x1 ;  /* 0x0000002f00067211 */ /* 0x010fc400078008ff */
[----:B------:R-:W-:Y:S01]  /*0440*/  LEA R13, R51, R0, 0x2 ;  /* 0x00000000330d7211 */ /* 0x000fe200078e10ff */
[----:B------:R4:W5:Y:S01]  /*0450*/  LDG.E.U16 R32, [R2.64] ;  /* 0x0000000402207981 */ /* 0x000962000c1e1500 */
[----:B------:R-:W-:-:S03]  /*0460*/  LEA.HI.X.SX32 R7, R0, R49, 0x1, P0 ;  /* 0x0000003100077211 */ /* 0x000fc600000f0eff */
[----:B------:R-:W-:Y:S01]  /*0470*/  IMAD R0, R51, 0x4, R13 ;  /* 0x0000000433007824 */ /* 0x000fe200078e020d */
[-C--:B0-----:R-:W-:Y:S01]  /*0480*/  LEA R4, P0, R13, R47.reuse, 0x1 ;  /* 0x0000002f0d047211 */ /* 0x081fe200078008ff */
[----:B------:R0:W5:Y:S02]  /*0490*/  LDG.E.U16 R33, [R6.64] ;  /* 0x0000000406217981 */ /* 0x000164000c1e1500 */
[----:B------:R-:W-:Y:S01]  /*04a0*/  IMAD R14, R51, 0x4, R0 ;  /* 0x00000004330e7824 */ /* 0x000fe200078e0200 */
[C---:B------:R-:W-:Y:S02]  /*04b0*/  LEA R12, P1, R0.reuse, R47, 0x1 ;  /* 0x0000002f000c7211 */ /* 0x040fe400078208ff */
[-C--:B------:R-:W-:Y:S02]  /*04c0*/  LEA.HI.X.SX32 R5, R13, R49.reuse, 0x1, P0 ;  /* 0x000000310d057211 */ /* 0x080fe400000f0eff */
[----:B------:R-:W-:Y:S02]  /*04d0*/  LEA.HI.X.SX32 R13, R0, R49, 0x1, P1 ;  /* 0x00000031000d7211 */ /* 0x000fe400008f0eff */
[----:B------:R-:W-:Y:S01]  /*04e0*/  LEA R0, R51, R14, 0x2 ;  /* 0x0000000e33007211 */ /* 0x000fe200078e10ff */
[----:B------:R0:W5:Y:S01]  /*04f0*/  LDG.E.U16 R34, [R4.64] ;  /* 0x0000000404227981 */ /* 0x000162000c1e1500 */
[----:B-1----:R-:W-:-:S03]  /*0500*/  LEA R8, P0, R14, R47, 0x1 ;  /* 0x0000002f0e087211 */ /* 0x002fc600078008ff */
[C---:B------:R-:W-:Y:S01]  /*0510*/  IMAD R10, R51.reuse, 0x4, R0 ;  /* 0x00000004330a7824 */ /* 0x040fe200078e0200 */
[----:B------:R-:W-:Y:S01]  /*0520*/  LEA.HI.X.SX32 R9, R14, R49, 0x1, P0 ;  /* 0x000000310e097211 */ /* 0x000fe200000f0eff */
[----:B------:R1:W5:Y:S01]  /*0530*/  LDG.E.U16 R35, [R12.64] ;  /* 0x000000040c237981 */ /* 0x000362000c1e1500 */
[C---:B----4-:R-:W-:Y:S01]  /*0540*/  LEA R2, P0, R0.reuse, R47, 0x1 ;  /* 0x0000002f00027211 */ /* 0x050fe200078008ff */
[C---:B------:R-:W-:Y:S02]  /*0550*/  IMAD R11, R51.reuse, 0x4, R10 ;  /* 0x00000004330b7824 */ /* 0x040fe400078e020a */
[----:B------:R4:W5:Y:S01]  /*0560*/  LDG.E.U16 R36, [R8.64] ;  /* 0x0000000408247981 */ /* 0x000962000c1e1500 */
[----:B------:R-:W-:Y:S02]  /*0570*/  LEA.HI.X.SX32 R3, R0, R49, 0x1, P0 ;  /* 0x0000003100037211 */ /* 0x000fe400000f0eff */
[C---:B------:R-:W-:Y:S02]  /*0580*/  LEA R0, R51.reuse, R11, 0x2 ;  /* 0x0000000b33007211 */ /* 0x040fe400078e10ff */
[-C--:B0-----:R-:W-:Y:S01]  /*0590*/  LEA R6, P0, R10, R47.reuse, 0x1 ;  /* 0x0000002f0a067211 */ /* 0x081fe200078008ff */
[----:B------:R0:W5:Y:S02]  /*05a0*/  LDG.E.U16 R37, [R2.64] ;  /* 0x0000000402257981 */ /* 0x000164000c1e1500 */
[----:B------:R-:W-:Y:S01]  /*05b0*/  IMAD R14, R51, 0x4, R0 ;  /* 0x00000004330e7824 */ /* 0x000fe200078e0200 */
[----:B------:R-:W-:-:S03]  /*05c0*/  LEA R4, P1, R11, R47, 0x1 ;  /* 0x0000002f0b047211 */ /* 0x000fc600078208ff */
[C---:B------:R-:W-:Y:S01]  /*05d0*/  IMAD R15, R51.reuse, 0x4, R14 ;  /* 0x00000004330f7824 */ /* 0x040fe200078e020e */
[----:B------:R-:W-:Y:S02]  /*05e0*/  LEA.HI.X.SX32 R7, R10, R49, 0x1, P0 ;  /* 0x000000310a077211 */ /* 0x000fe400000f0eff */
[C---:B------:R-:W-:Y:S02]  /*05f0*/  LEA R10, P0, R0.reuse, R47, 0x1 ;  /* 0x0000002f000a7211 */ /* 0x040fe400078008ff */
[----:B-1----:R-:W-:Y:S01]  /*0600*/  LEA R13, R51, R15, 0x2 ;  /* 0x0000000f330d7211 */ /* 0x002fe200078e10ff */
[----:B------:R1:W5:Y:S01]  /*0610*/  LDG.E.U16 R38, [R6.64] ;  /* 0x0000000406267981 */ /* 0x000362000c1e1500 */
[-C--:B------:R-:W-:Y:S02]  /*0620*/  LEA.HI.X.SX32 R5, R11, R49.reuse, 0x1, P1 ;  /* 0x000000310b057211 */ /* 0x080fe400008f0eff */
[----:B------:R-:W-:Y:S01]  /*0630*/  LEA.HI.X.SX32 R11, R0, R49, 0x1, P0 ;  /* 0x00000031000b7211 */ /* 0x000fe200000f0eff */
[C---:B------:R-:W-:Y:S01]  /*0640*/  IMAD R0, R51.reuse, 0x4, R13 ;  /* 0x0000000433007824 */ /* 0x040fe200078e020d */
[C---:B----4-:R-:W-:Y:S01]  /*0650*/  LEA R8, P0, R14.reuse, R47, 0x1 ;  /* 0x0000002f0e087211 */ /* 0x050fe200078008ff */
[----:B------:R4:W5:Y:S03]  /*0660*/  LDG.E.U16 R39, [R4.64] ;  /* 0x0000000404277981 */ /* 0x000966000c1e1500 */
[----:B------:R-:W-:Y:S01]  /*0670*/  LEA.HI.X.SX32 R9, R14, R49, 0x1, P0 ;  /* 0x000000310e097211 */ /* 0x000fe200000f0eff */
[----:B------:R-:W-:Y:S01]  /*0680*/  IMAD R14, R51, 0x4, R0 ;  /* 0x00000004330e7824 */ /* 0x000fe200078e0200 */
[----:B0-----:R-:W-:Y:S01]  /*0690*/  LEA R2, P0, R15, R47, 0x1 ;  /* 0x0000002f0f027211 */ /* 0x001fe200078008ff */
[----:B------:R0:W5:Y:S03]  /*06a0*/  LDG.E.U16 R40, [R10.64] ;  /* 0x000000040a287981 */ /* 0x000166000c1e1500 */
[----:B------:R-:W-:Y:S01]  /*06b0*/  LEA R17, R51, R14, 0x2 ;  /* 0x0000000e33117211 */ /* 0x000fe200078e10ff */
[----:B------:R0:W5:Y:S01]  /*06c0*/  LDG.E.U16 R41, [R8.64] ;  /* 0x0000000408297981 */ /* 0x000162000c1e1500 */
[----:B------:R-:W-:-:S03]  /*06d0*/  LEA.HI.X.SX32 R3, R15, R49, 0x1, P0 ;  /* 0x000000310f037211 */ /* 0x000fc600000f0eff */
[C---:B------:R-:W-:Y:S01]  /*06e0*/  IMAD R15, R51.reuse, 0x4, R17 ;  /* 0x00000004330f7824 */ /* 0x040fe200078e0211 */
[-C--:B-1----:R-:W-:Y:S01]  /*06f0*/  LEA R6, P0, R14, R47.reuse, 0x1 ;  /* 0x0000002f0e067211 */ /* 0x082fe200078008ff */
[----:B------:R1:W5:Y:S02]  /*0700*/  LDG.E.U16 R42, [R2.64] ;  /* 0x00000004022a7981 */ /* 0x000364000c1e1500 */
[----:B------:R-:W-:Y:S01]  /*0710*/  IMAD R18, R51, 0x4, R15 ;  /* 0x0000000433127824 */ /* 0x000fe200078e020f */
[----:B------:R-:W-:-:S04]  /*0720*/  LEA R12, P1, R13, R47, 0x1 ;  /* 0x0000002f0d0c7211 */ /* 0x000fc800078208ff */
[----:B----4-:R-:W-:Y:S02]  /*0730*/  LEA R5, R51, R18, 0x2 ;  /* 0x0000001233057211 */ /* 0x010fe400078e10ff */
[----:B------:R-:W-:Y:S02]  /*0740*/  LEA.HI.X.SX32 R7, R14, R49, 0x1, P0 ;  /* 0x000000310e077211 */ /* 0x000fe400000f0eff */
[----:B0-----:R-:W-:Y:S01]  /*0750*/  LEA R10, P0, R15, R47, 0x1 ;  /* 0x0000002f0f0a7211 */ /* 0x001fe200078008ff */
[----:B------:R-:W-:Y:S01]  /*0760*/  IMAD R19, R51, 0x4, R5 ;  /* 0x0000000433137824 */ /* 0x000fe200078e0205 */
[-C--:B------:R-:W-:Y:S01]  /*0770*/  LEA.HI.X.SX32 R13, R13, R49.reuse, 0x1, P1 ;  /* 0x000000310d0d7211 */ /* 0x080fe200008f0eff */
[----:B------:R0:W4:Y:S01]  /*0780*/  LDG.E.U16 R44, [R6.64] ;  /* 0x00000004062c7981 */ /* 0x000122000c1e1500 */
[----:B------:R-:W-:Y:S01]  /*0790*/  LEA.HI.X.SX32 R11, R15, R49, 0x1, P0 ;  /* 0x000000310f0b7211 */ /* 0x000fe200000f0eff */
[----:B------:R-:W-:Y:S01]  /*07a0*/  IMAD R15, R51, 0x4, R19 ;  /* 0x00000004330f7824 */ /* 0x000fe200078e0213 */
[-C--:B------:R-:W-:Y:S01]  /*07b0*/  LEA R8, P1, R5, R47.reuse, 0x1 ;  /* 0x0000002f05087211 */ /* 0x080fe200078208ff */
[----:B------:R1:W4:Y:S01]  /*07c0*/  LDG.E.U16 R43, [R12.64] ;  /* 0x000000040c2b7981 */ /* 0x000322000c1e1500 */
[----:B------:R-:W-:-:S02]  /*07d0*/  LEA R4, P0, R0, R47, 0x1 ;  /* 0x0000002f00047211 */ /* 0x000fc400078008ff */
[-C--:B------:R-:W-:Y:S01]  /*07e0*/  LEA.HI.X.SX32 R9, R5, R49.reuse, 0x1, P1 ;  /* 0x0000003105097211 */ /* 0x080fe200008f0eff */
[----:B------:R1:W4:Y:S01]  /*07f0*/  LDG.E.U16 R45, [R10.64] ;  /* 0x000000040a2d7981 */ /* 0x000322000c1e1500 */
[----:B------:R-:W-:Y:S02]  /*0800*/  LEA.HI.X.SX32 R5, R0, R49, 0x1, P0 ;  /* 0x0000003100057211 */ /* 0x000fe400000f0eff */
[C---:B0-----:R-:W-:Y:S01]  /*0810*/  LEA R6, P1, R18.reuse, R47, 0x1 ;  /* 0x0000002f12067211 */ /* 0x041fe200078208ff */
[----:B------:R0:W4:Y:S01]  /*0820*/  LDG.E.U16 R8, [R8.64] ;  /* 0x0000000408087981 */ /* 0x000122000c1e1500 */
[----:B------:R-:W-:Y:S02]  /*0830*/  LEA R20, R51, R15, 0x2 ;  /* 0x0000000f33147211 */ /* 0x000fe400078e10ff */
[----:B-1----:R-:W-:Y:S02]  /*0840*/  LEA R2, P0, R17, R47, 0x1 ;  /* 0x0000002f11027211 */ /* 0x002fe400078008ff */
[----:B------:R-:W-:-:S02]  /*0850*/  LEA.HI.X.SX32 R7, R18, R49, 0x1, P1 ;  /* 0x0000003112077211 */ /* 0x000fc400008f0eff */
[----:B------:R-:W-:Y:S02]  /*0860*/  LEA R14, P2, R15, R47, 0x1 ;  /* 0x0000002f0f0e7211 */ /* 0x000fe400078408ff */
[----:B------:R-:W-:Y:S01]  /*0870*/  LEA.HI.X.SX32 R3, R17, R49, 0x1, P0 ;  /* 0x0000003111037211 */ /* 0x000fe200000f0eff */
[----:B0-----:R0:W4:Y:S01]  /*0880*/  LDG.E.U16 R9, [R6.64] ;  /* 0x0000000406097981 */ /* 0x001122000c1e1500 */
[CC--:B------:R-:W-:Y:S02]  /*0890*/  LEA R10, P1, R20.reuse, R47.reuse, 0x1 ;  /* 0x0000002f140a7211 */ /* 0x0c0fe400078208ff */
[----:B------:R-:W-:Y:S01]  /*08a0*/  LEA R12, P0, R19, R47, 0x1 ;  /* 0x0000002f130c7211 */ /* 0x000fe200078008ff */
[----:B------:R1:W4:Y:S01]  /*08b0*/  LDG.E.U16 R17, [R4.64] ;  /* 0x0000000404117981 */ /* 0x000322000c1e1500 */
[-C--:B------:R-:W-:Y:S02]  /*08c0*/  LEA.HI.X.SX32 R15, R15, R49.reuse, 0x1, P2 ;  /* 0x000000310f0f7211 */ /* 0x080fe400010f0eff */
[-C--:B------:R-:W-:Y:S01]  /*08d0*/  LEA.HI.X.SX32 R11, R20, R49.reuse, 0x1, P1 ;  /* 0x00000031140b7211 */ /* 0x080fe200008f0eff */
[----:B------:R0:W4:Y:S01]  /*08e0*/  LDG.E.U16 R18, [R2.64] ;  /* 0x0000000402127981 */ /* 0x000122000c1e1500 */
[----:B------:R-:W-:-:S03]  /*08f0*/  LEA.HI.X.SX32 R13, R19, R49, 0x1, P0 ;  /* 0x00000031130d7211 */ /* 0x000fc600000f0eff */
[----:B------:R-:W4:Y:S04]  /*0900*/  LDG.E.U16 R14, [R14.64] ;  /* 0x000000040e0e7981 */ /* 0x000f28000c1e1500 */
[----:B------:R0:W4:Y:S04]  /*0910*/  LDG.E.U16 R12, [R12.64] ;  /* 0x000000040c0c7981 */ /* 0x000128000c1e1500 */
[----:B------:R0:W4:Y:S01]  /*0920*/  LDG.E.U16 R11, [R10.64] ;  /* 0x000000040a0b7981 */ /* 0x000122000c1e1500 */
[----:B-1----:R-:W-:Y:S01]  /*0930*/  IMAD.MOV.U32 R4, RZ, RZ, c[0x0][0x1d0] ;  /* 0x00007400ff047624 */ /* 0x002fe200078e00ff */
[C---:B------:R-:W-:Y:S01]  /*0940*/  LOP3.LUT R0, R64.reuse, 0xc0, RZ, 0xc0, !PT ;  /* 0x000000c040007812 */ /* 0x040fe200078ec0ff */
[----:B------:R-:W-:-:S03]  /*0950*/  IMAD.SHL.U32 R48, R64, 0x2, RZ ;  /* 0x0000000240307824 */ /* 0x000fc600078e00ff */
[----:B------:R-:W-:Y:S02]  /*0960*/  ISETP.GE.AND P0, PT, R4, 0x1, PT ;  /* 0x000000010400780c */ /* 0x000fe40003f06270 */
[----:B------:R-:W-:-:S04]  /*0970*/  SHF.R.U32.HI R0, RZ, 0x2, R0 ;  /* 0x00000002ff007819 */ /* 0x000fc80000011600 */
[----:B------:R-:W-:-:S04]  /*0980*/  LOP3.LUT R0, R0, 0x1fe, R48, 0x78, !PT ;  /* 0x000001fe00007812 */ /* 0x000fc800078e7830 */
[----:B0-----:R-:W-:Y:S01]  /*0990*/  LOP3.LUT R13, R0, 0x40, RZ, 0x3c, !PT ;  /* 0x00000040000d7812 */ /* 0x001fe200078e3cff */
[----:B------:R-:W-:Y:S01]  /*09a0*/  IMAD.MOV.U32 R2, RZ, RZ, -0x800000 ;  /* 0xff800000ff027424 */ /* 0x000fe200078e00ff */
[----:B------:R-:W-:Y:S01]  /*09b0*/  MOV R4, 0xff800000 ;  /* 0xff80000000047802 */ /* 0x000fe20000000f00 */
[----:B------:R-:W-:Y:S01]  /*09c0*/  IMAD.MOV.U32 R3, RZ, RZ, -0x800000 ;  /* 0xff800000ff037424 */ /* 0x000fe200078e00ff */
[----:B------:R-:W-:Y:S01]  /*09d0*/  MOV R7, 0xff800000 ;  /* 0xff80000000077802 */ /* 0x000fe20000000f00 */
[----:B------:R-:W-:Y:S01]  /*09e0*/  IMAD.MOV.U32 R5, RZ, RZ, -0x800000 ;  /* 0xff800000ff057424 */ /* 0x000fe200078e00ff */
[----:B------:R-:W-:Y:S01]  /*09f0*/  MOV R10, 0x3f800000 ;  /* 0x3f800000000a7802 */ /* 0x000fe20000000f00 */
[----:B------:R-:W-:Y:S01]  /*0a00*/  IMAD.MOV.U32 R6, RZ, RZ, -0x800000 ;  /* 0xff800000ff067424 */ /* 0x000fe200078e00ff */
[----:B------:R-:W-:Y:S01]  /*0a10*/  CS2R R56, SRZ ;  /* 0x0000000000387805 */ /* 0x000fe2000001ff00 */
        /* <DEDUP_REMOVED lines=15> */
[----:B------:R-:W-:-:S02]  /*0b10*/  LOP3.LUT R50, R64, 0xff, RZ, 0xc0, !PT ;  /* 0x000000ff40327812 */ /* 0x000fc400078ec0ff */
[C---:B------:R-:W-:Y:S02]  /*0b20*/  LOP3.LUT R52, R64.reuse, 0x80, RZ, 0xc0, !PT ;  /* 0x0000008040347812 */ /* 0x040fe400078ec0ff */
[----:B------:R-:W-:Y:S01]  /*0b30*/  LOP3.LUT R54, R64, 0x7, RZ, 0xc0, !PT ;  /* 0x0000000740367812 */ /* 0x000fe200078ec0ff */
[----:B--2---:R-:W-:Y:S04]  /*0b40*/  STS.U16 [R0+0x8000], R21 ;  /* 0x0080001500007388 */ /* 0x004fe80000000400 */
[----:B---3--:R-:W-:Y:S04]  /*0b50*/  STS.U16 [R0+0x8400], R23 ;  /* 0x0084001700007388 */ /* 0x008fe80000000400 */
[----:B-----5:R-:W-:Y:S04]  /*0b60*/  STS.U16 [R0+0x8800], R25 ;  /* 0x0088001900007388 */ /* 0x020fe80000000400 */
[----:B------:R0:W-:Y:S04]  /*0b70*/  STS.U16 [R0+0x8c00], R27 ;  /* 0x008c001b00007388 */ /* 0x0001e80000000400 */
[----:B------:R-:W-:Y:S01]  /*0b80*/  STS.U16 [R0+0x9000], R29 ;  /* 0x0090001d00007388 */ /* 0x000fe20000000400 */
[----:B0-----:R-:W-:-:S03]  /*0b90*/  MOV R27, 0x3f800000 ;  /* 0x3f800000001b7802 */ /* 0x001fc60000000f00 */
[----:B------:R-:W-:Y:S04]  /*0ba0*/  STS.U16 [R0+0x9400], R31 ;  /* 0x0094001f00007388 */ /* 0x000fe80000000400 */
[----:B------:R-:W-:Y:S04]  /*0bb0*/  STS.U16 [R0+0x9800], R33 ;  /* 0x0098002100007388 */ /* 0x000fe80000000400 */
[----:B------:R-:W-:Y:S04]  /*0bc0*/  STS.U16 [R0+0x9c00], R35 ;  /* 0x009c002300007388 */ /* 0x000fe80000000400 */
[----:B------:R-:W-:Y:S04]  /*0bd0*/  STS.U16 [R0+0xa000], R37 ;  /* 0x00a0002500007388 */ /* 0x000fe80000000400 */
[----:B------:R-:W-:Y:S04]  /*0be0*/  STS.U16 [R0+0xa400], R39 ;  /* 0x00a4002700007388 */ /* 0x000fe80000000400 */
[----:B------:R-:W-:Y:S04]  /*0bf0*/  STS.U16 [R0+0xa800], R41 ;  /* 0x00a8002900007388 */ /* 0x000fe80000000400 */
[----:B----4-:R-:W-:Y:S04]  /*0c00*/  STS.U16 [R0+0xb000], R44 ;  /* 0x00b0002c00007388 */ /* 0x010fe80000000400 */
[----:B------:R-:W-:Y:S04]  /*0c10*/  STS.U16 [R0+0xac00], R43 ;  /* 0x00ac002b00007388 */ /* 0x000fe80000000400 */
[----:B------:R-:W-:Y:S04]  /*0c20*/  STS.U16 [R0+0xb400], R45 ;  /* 0x00b4002d00007388 */ /* 0x000fe80000000400 */
[----:B------:R0:W-:Y:S02]  /*0c30*/  STS.U16 [R0+0xb800], R8 ;  /* 0x00b8000800007388 */ /* 0x0001e40000000400 */
[----:B0-----:R-:W-:-:S02]  /*0c40*/  IMAD.MOV.U32 R8, RZ, RZ, -0x800000 ;  /* 0xff800000ff087424 */ /* 0x001fc400078e00ff */
[----:B------:R0:W-:Y:S04]  /*0c50*/  STS.U16 [R0+0xbc00], R14 ;  /* 0x00bc000e00007388 */ /* 0x0001e80000000400 */
[----:B------:R1:W-:Y:S04]  /*0c60*/  STS.U16 [R13+0x8200], R22 ;  /* 0x008200160d007388 */ /* 0x0003e80000000400 */
[----:B------:R-:W-:Y:S01]  /*0c70*/  STS.U16 [R13+0x8600], R24 ;  /* 0x008600180d007388 */ /* 0x000fe20000000400 */
[----:B0-----:R-:W-:Y:S01]  /*0c80*/  MOV R0, 0x3f800000 ;  /* 0x3f80000000007802 */ /* 0x001fe20000000f00 */
[----:B------:R-:W-:-:S02]  /*0c90*/  IMAD R14, R16, c[0x0][0x1c8], RZ ;  /* 0x00007200100e7a24 */ /* 0x000fc400078e02ff */
[----:B------:R-:W-:Y:S01]  /*0ca0*/  STS.U16 [R13+0x8a00], R26 ;  /* 0x008a001a0d007388 */ /* 0x000fe20000000400 */
[----:B-1----:R-:W-:-:S03]  /*0cb0*/  IMAD.SHL.U32 R22, R64, 0x4, RZ ;  /* 0x0000000440167824 */ /* 0x002fc600078e00ff */
[----:B------:R0:W-:Y:S04]  /*0cc0*/  STS.U16 [R13+0x8e00], R28 ;  /* 0x008e001c0d007388 */ /* 0x0001e80000000400 */
[----:B------:R-:W-:Y:S04]  /*0cd0*/  STS.U16 [R13+0x9200], R30 ;  /* 0x0092001e0d007388 */ /* 0x000fe80000000400 */
[----:B------:R-:W-:Y:S01]  /*0ce0*/  STS.U16 [R13+0x9600], R32 ;  /* 0x009600200d007388 */ /* 0x000fe20000000400 */
[----:B0-----:R-:W-:-:S03]  /*0cf0*/  IMAD.MOV.U32 R28, RZ, RZ, 0x3f800000 ;  /* 0x3f800000ff1c7424 */ /* 0x001fc600078e00ff */
[----:B------:R-:W-:Y:S04]  /*0d00*/  STS.U16 [R13+0x9a00], R34 ;  /* 0x009a00220d007388 */ /* 0x000fe80000000400 */
[----:B------:R-:W-:Y:S04]  /*0d10*/  STS.U16 [R13+0x9e00], R36 ;  /* 0x009e00240d007388 */ /* 0x000fe80000000400 */
[----:B------:R-:W-:Y:S04]  /*0d20*/  STS.U16 [R13+0xa200], R38 ;  /* 0x00a200260d007388 */ /* 0x000fe80000000400 */
[----:B------:R-:W-:Y:S04]  /*0d30*/  STS.U16 [R13+0xa600], R40 ;  /* 0x00a600280d007388 */ /* 0x000fe80000000400 */
[----:B------:R-:W-:Y:S04]  /*0d40*/  STS.U16 [R13+0xaa00], R42 ;  /* 0x00aa002a0d007388 */ /* 0x000fe80000000400 */
[----:B------:R0:W-:Y:S04]  /*0d50*/  STS.U16 [R13+0xae00], R17 ;  /* 0x00ae00110d007388 */ /* 0x0001e80000000400 */
[----:B------:R-:W-:Y:S04]  /*0d60*/  STS.U16 [R13+0xb200], R18 ;  /* 0x00b200120d007388 */ /* 0x000fe80000000400 */
[----:B------:R1:W-:Y:S01]  /*0d70*/  STS.U16 [R13+0xb600], R9 ;  /* 0x00b600090d007388 */ /* 0x0003e20000000400 */
[----:B0-----:R-:W-:-:S03]  /*0d80*/  IMAD.MOV.U32 R17, RZ, RZ, 0x3f800000 ;  /* 0x3f800000ff117424 */ /* 0x001fc600078e00ff */
[----:B------:R0:W-:Y:S04]  /*0d90*/  STS.U16 [R13+0xba00], R12 ;  /* 0x00ba000c0d007388 */ /* 0x0001e80000000400 */
[----:B------:R2:W-:Y:S01]  /*0da0*/  STS.U16 [R13+0xbe00], R11 ;  /* 0x00be000b0d007388 */ /* 0x0005e20000000400 */
[----:B-1----:R-:W-:Y:S02]  /*0db0*/  IMAD.MOV.U32 R9, RZ, RZ, -0x800000 ;  /* 0xff800000ff097424 */ /* 0x002fe400078e00ff */
[----:B0-----:R-:W-:Y:S02]  /*0dc0*/  IMAD.MOV.U32 R12, RZ, RZ, 0x3f800000 ;  /* 0x3f800000ff0c7424 */ /* 0x001fe400078e00ff */
[----:B--2---:R-:W-:Y:S01]  /*0dd0*/  IMAD.MOV.U32 R11, RZ, RZ, 0x3f800000 ;  /* 0x3f800000ff0b7424 */ /* 0x004fe200078e00ff */
[----:B------:R-:W-:Y:S01]  /*0de0*/  MOV R13, 0x3f800000 ;  /* 0x3f800000000d7802 */ /* 0x000fe20000000f00 */
[----:B------:R-:W-:Y:S05]  /*0df0*/  @!P0 BRA `(.L_x_0) ;  /* 0x000069a000008947 */ /* 0x000fea0003800000 */
[----:B------:R-:W-:Y:S01]  /*0e00*/  SHF.R.U32.HI R3, RZ, 0x7, R64 ;  /* 0x00000007ff037819 */ /* 0x000fe20000011640 */
[----:B------:R-:W-:Y:S01]  /*0e10*/  IMAD.MOV.U32 R4, RZ, RZ, c[0x0][0x1a4] ;  /* 0x00006900ff047624 */ /* 0x000fe200078e00ff */
[----:B------:R-:W-:Y:S01]  /*0e20*/  LOP3.LUT R5, R64, 0x7f, RZ, 0xc0, !PT ;  /* 0x0000007f40057812 */ /* 0x000fe200078ec0ff */
[C---:B------:R-:W-:Y:S01]  /*0e30*/  IMAD.SHL.U32 R0, R54.reuse, 0x10, RZ ;  /* 0x0000001036007824 */ /* 0x040fe200078e00ff */
[----:B------:R-:W-:Y:S01]  /*0e40*/  SGXT.U32 R3, R3, 0x1 ;  /* 0x000000010303781a */ /* 0x000fe20000000000 */
[----:B------:R-:W-:Y:S01]  /*0e50*/  IMAD R6, R54, 0x90, RZ ;  /* 0x0000009036067824 */ /* 0x000fe200078e02ff */
[----:B------:R-:W-:Y:S01]  /*0e60*/  ISETP.NE.U32.AND P0, PT, R52, RZ, PT ;  /* 0x000000ff3400720c */ /* 0x000fe20003f05070 */
[----:B------:R-:W-:Y:S01]  /*0e70*/  IMAD.SHL.U32 R18, R5, 0x2, RZ ;  /* 0x0000000205127824 */ /* 0x000fe200078e00ff */
[C---:B------:R-:W-:Y:S01]  /*0e80*/  LOP3.LUT R8, R64.reuse, 0xe0, RZ, 0xc0, !PT ;  /* 0x000000e040087812 */ /* 0x040fe200078ec0ff */
[C---:B------:R-:W-:Y:S01]  /*0e90*/  IMAD R7, R3.reuse, c[0x0][0x1a4], RZ ;  /* 0x0000690003077a24 */ /* 0x040fe200078e02ff */
[----:B------:R-:W-:Y:S01]  /*0ea0*/  SEL R13, RZ, 0x110, !P0 ;  /* 0x00000110ff0d7807 */ /* 0x000fe20004000000 */
[----:B------:R-:W-:Y:S01]  /*0eb0*/  IMAD R77, R3, c[0x0][0x1b8], RZ ;  /* 0x00006e00034d7a24 */ /* 0x000fe200078e02ff */
[----:B------:R-:W-:Y:S01]  /*0ec0*/  SHF.L.U32 R21, R64, 0x8, RZ ;  /* 0x0000000840157819 */ /* 0x000fe200000006ff */
[----:B------:R-:W-:Y:S01]  /*0ed0*/  IMAD R27, R54, 0x4, R8 ;  /* 0x00000004361b7824 */ /* 0x000fe200078e0208 */
[C---:B------:R-:W-:Y:S01]  /*0ee0*/  LEA R9, R4.reuse, R7, 0x1 ;  /* 0x0000000704097211 */ /* 0x040fe200078e08ff */
[----:B------:R-:W-:Y:S01]  /*0ef0*/  IMAD.MOV.U32 R16, RZ, RZ, RZ ;  /* 0x000000ffff107224 */ /* 0x000fe200078e00ff */
[----:B------:R-:W-:Y:S01]  /*0f00*/  LOP3.LUT R18, R13, R18, RZ, 0x3c, !PT ;  /* 0x000000120d127212 */ /* 0x000fe200078e3cff */
[----:B------:R-:W-:Y:S01]  /*0f10*/  CS2R R104, SRZ ;  /* 0x0000000000687805 */ /* 0x000fe2000001ff00 */
[----:B------:R-:W-:Y:S01]  /*0f20*/  SHF.R.U32.HI R10, RZ, 0x3, R50 ;  /* 0x00000003ff0a7819 */ /* 0x000fe20000011632 */
[----:B------:R-:W-:Y:S01]  /*0f30*/  IMAD R11, R4, 0x2, R9 ;  /* 0x00000002040b7824 */ /* 0x000fe200078e0209 */
[----:B------:R-:W-:Y:S01]  /*0f40*/  LOP3.LUT R14, R64, 0x1c, RZ, 0xc0, !PT ;  /* 0x0000001c400e7812 */ /* 0x000fe200078ec0ff */
[----:B------:R-:W-:Y:S01]  /*0f50*/  CS2R R106, SRZ ;  /* 0x00000000006a7805 */ /* 0x000fe2000001ff00 */
[----:B------:R-:W-:-:S02]  /*0f60*/  LOP3.LUT R20, R0, 0x30, R48, 0x78, !PT ;  /* 0x0000003000147812 */ /* 0x000fc400078e7830 */
[----:B------:R-:W-:Y:S02]  /*0f70*/  LEA R13, R4, R11, 0x1 ;  /* 0x0000000b040d7211 */ /* 0x000fe400078e08ff */
[----:B------:R-:W-:Y:S01]  /*0f80*/  LOP3.LUT R26, R0, 0xf00, R21, 0xf8, !PT ;  /* 0x00000f00001a7812 */ /* 0x000fe200078ef815 */
[----:B------:R-:W-:Y:S01]  /*0f90*/  IMAD.U32 R20, R27, 0x40, R20 ;  /* 0x000000401b147824 */ /* 0x000fe200078e0014 */
[----:B------:R-:W-:Y:S01]  /*0fa0*/  LOP3.LUT R2, R64, 0x10, RZ, 0xc0, !PT ;  /* 0x0000001040027812 */ /* 0x000fe200078ec0ff */
[----:B------:R-:W-:Y:S01]  /*0fb0*/  IMAD R15, R4, 0x2, R13 ;  /* 0x00000002040f7824 */ /* 0x000fe200078e020d */
[----:B------:R-:W-:Y:S01]  /*0fc0*/  LOP3.LUT R10, R10, 0x1c, RZ, 0xc0, !PT ;  /* 0x0000001c0a0a7812 */ /* 0x000fe200078ec0ff */
[----:B------:R-:W-:Y:S01]  /*0fd0*/  IMAD R0, R46, c[0x0][0x1a0], RZ ;  /* 0x000068002e007a24 */ /* 0x000fe200078e02ff */
[----:B------:R-:W-:Y:S01]  /*0fe0*/  SHF.L.U32 R21, R14, 0x3, RZ ;  /* 0x000000030e157819 */ /* 0x000fe200000006ff */
[----:B------:R-:W-:Y:S01]  /*0ff0*/  IMAD R17, R4, 0x2, R15 ;  /* 0x0000000204117824 */ /* 0x000fe200078e020f */
[----:B------:R-:W-:Y:S01]  /*1000*/  LOP3.LUT R19, R6, 0x10, R48, 0x78, !PT ;  /* 0x0000001006137812 */ /* 0x000fe200078e7830 */
[----:B------:R-:W-:Y:S01]  /*1010*/  IMAD R6, R5, c[0x0][0x1a8], RZ ;  /* 0x00006a0005067a24 */ /* 0x000fe200078e02ff */
[----:B------:R-:W-:Y:S01]  /*1020*/  IADD3 R21, R21, R10, RZ ;  /* 0x0000000a15157210 */ /* 0x000fe20007ffe0ff */
[----:B------:R-:W-:Y:S01]  /*1030*/  IMAD.SHL.U32 R2, R2, 0x40, RZ ;  /* 0x0000004002027824 */ /* 0x000fe200078e00ff */
[----:B------:R-:W-:Y:S01]  /*1040*/  LEA R23, R4, R17, 0x1 ;  /* 0x0000001104177211 */ /* 0x000fe200078e08ff */
[----:B------:R-:W-:Y:S01]  /*1050*/  IMAD R10, R5, c[0x0][0x1b4], RZ ;  /* 0x00006d00050a7a24 */ /* 0x000fe200078e02ff */
[----:B------:R-:W-:Y:S01]  /*1060*/  LOP3.LUT R12, R22, 0x7c, RZ, 0xc0, !PT ;  /* 0x0000007c160c7812 */ /* 0x000fe200078ec0ff */
[----:B------:R-:W-:Y:S01]  /*1070*/  IMAD.SHL.U32 R5, R0, 0x2, RZ ;  /* 0x0000000200057824 */ /* 0x000fe200078e00ff */
[----:B------:R-:W-:Y:S01]  /*1080*/  SHF.R.U32.HI R22, RZ, 0x1, R8 ;  /* 0x00000001ff167819 */ /* 0x000fe20000011608 */
[----:B------:R-:W-:Y:S01]  /*1090*/  IMAD R25, R4, 0x2, R23 ;  /* 0x0000000204197824 */ /* 0x000fe200078e0217 */
[----:B------:R-:W-:Y:S01]  /*10a0*/  LOP3.LUT R19, R19, R2, RZ, 0xfc, !PT ;  /* 0x0000000213137212 */ /* 0x000fe200078efcff */
[----:B------:R-:W-:Y:S01]  /*10b0*/  IMAD.SHL.U32 R8, R6, 0x2, RZ ;  /* 0x0000000206087824 */ /* 0x000fe200078e00ff */
[----:B------:R-:W-:Y:S01]  /*10c0*/  LEA R31, R14, R12, 0x6 ;  /* 0x0000000c0e1f7211 */ /* 0x000fe200078e30ff */
[----:B------:R-:W-:Y:S01]  /*10d0*/  IMAD R27, R4, 0x2, R25 ;  /* 0x00000002041b7824 */ /* 0x000fe200078e0219 */
[----:B------:R-:W-:Y:S01]  /*10e0*/  LOP3.LUT R26, R26, 0x10, R64, 0x78, !PT ;  /* 0x000000101a1a7812 */ /* 0x000fe200078e7840 */
[----:B------:R-:W-:Y:S01]  /*10f0*/  IMAD R2, R46, c[0x0][0x1b0], RZ ;  /* 0x00006c002e027a24 */ /* 0x000fe200078e02ff */
[----:B------:R-:W-:Y:S01]  /*1100*/  IADD3 R12, P0, P1, R8, c[0x0][0x168], R5 ;  /* 0x00005a00080c7a10 */ /* 0x000fe2000791e005 */
[----:B------:R-:W-:Y:S01]  /*1110*/  IMAD R33, R4, 0x2, R27 ;  /* 0x0000000204217824 */ /* 0x000fe200078e021b */
[----:B------:R-:W-:Y:S01]  /*1120*/  LOP3.LUT R22, R31, R22, RZ, 0x3c, !PT ;  /* 0x000000161f167212 */ /* 0x000fe200078e3cff */
[----:B------:R-:W-:Y:S01]  /*1130*/  IMAD.HI R0, R0, 0x2, RZ ;  /* 0x0000000200007827 */ /* 0x000fe200078e02ff */
[----:B------:R-:W-:-:S02]  /*1140*/  SHF.L.U32 R52, R2, 0x1, RZ ;  /* 0x0000000102347819 */ /* 0x000fc400000006ff */
[----:B------:R-:W-:Y:S01]  /*1150*/  MOV R30, 0xff800000 ;  /* 0xff800000001e7802 */ /* 0x000fe20000000f00 */
[----:B------:R-:W-:Y:S01]  /*1160*/  IMAD R41, R4, 0x2, R33 ;  /* 0x0000000204297824 */ /* 0x000fe200078e0221 */
[----:B------:R-:W-:Y:S01]  /*1170*/  LOP3.LUT R252, R18, 0x60, RZ, 0x3c, !PT ;  /* 0x0000006012fc7812 */ /* 0x000fe200078e3cff */
[----:B------:R-:W-:-:S04]  /*1180*/  IMAD.HI R5, R6, 0x2, RZ ;  /* 0x0000000206057827 */ /* 0x000fc800078e02ff */
[----:B------:R-:W-:Y:S01]  /*1190*/  IMAD R43, R4, 0x2, R41 ;  /* 0x00000002042b7824 */ /* 0x000fe200078e0229 */
[----:B------:R-:W-:Y:S01]  /*11a0*/  IADD3.X R6, R5, c[0x0][0x16c], R0, P0, P1 ;  /* 0x00005b0005067a10 */ /* 0x000fe200007e2400 */
[----:B------:R-:W-:Y:S01]  /*11b0*/  IMAD.SHL.U32 R29, R10, 0x2, RZ ;  /* 0x000000020a1d7824 */ /* 0x000fe200078e00ff */
[-C--:B------:R-:W-:Y:S01]  /*11c0*/  LEA R36, P0, R7, R12.reuse, 0x1 ;  /* 0x0000000c07247211 */ /* 0x080fe200078008ff */
[----:B------:R-:W-:Y:S01]  /*11d0*/  IMAD.HI R8, R2, 0x2, RZ ;  /* 0x0000000202087827 */ /* 0x000fe200078e02ff */
[----:B------:R-:W-:Y:S02]  /*11e0*/  LEA R45, R4, R43, 0x1 ;  /* 0x0000002b042d7211 */ /* 0x000fe400078e08ff */
[----:B------:R-:W-:Y:S01]  /*11f0*/  IADD3 R52, P2, P3, R29, c[0x0][0x170], R52 ;  /* 0x00005c001d347a10 */ /* 0x000fe20007b5e034 */
[----:B------:R-:W-:Y:S01]  /*1200*/  IMAD.HI R29, R10, 0x2, RZ ;  /* 0x000000020a1d7827 */ /* 0x000fe200078e02ff */
[----:B------:R-:W-:Y:S02]  /*1210*/  LEA R34, P1, R9, R12, 0x1 ;  /* 0x0000000c09227211 */ /* 0x000fe400078208ff */
[----:B------:R-:W-:Y:S01]  /*1220*/  LEA.HI.X.SX32 R37, R7, R6, 0x1, P0 ;  /* 0x0000000607257211 */ /* 0x000fe200000f0eff */
[----:B------:R-:W-:Y:S01]  /*1230*/  IMAD R47, R4, 0x2, R45 ;  /* 0x00000002042f7824 */ /* 0x000fe200078e022d */
[----:B------:R-:W-:-:S02]  /*1240*/  LEA R28, P0, R11, R12, 0x1 ;  /* 0x0000000c0b1c7211 */ /* 0x000fc400078008ff */
[----:B------:R-:W-:Y:S01]  /*1250*/  IADD3.X R0, R29, c[0x0][0x174], R8, P2, P3 ;  /* 0x00005d001d007a10 */ /* 0x000fe200017e6408 */
[C---:B------:R-:W-:Y:S01]  /*1260*/  IMAD R49, R4.reuse, 0x2, R47 ;  /* 0x0000000204317824 */ /* 0x040fe200078e022f */
[-C--:B------:R-:W-:Y:S01]  /*1270*/  LEA.HI.X.SX32 R35, R9, R6.reuse, 0x1, P1 ;  /* 0x0000000609237211 */ /* 0x080fe200008f0eff */
[----:B------:R-:W-:Y:S01]  /*1280*/  STL.64 [R1+0x298], R36 ;  /* 0x0002982401007387 */ /* 0x000fe20000100a00 */
[----:B------:R-:W-:Y:S01]  /*1290*/  LEA.HI.X.SX32 R29, R11, R6, 0x1, P0 ;  /* 0x000000060b1d7211 */ /* 0x000fe200000f0eff */
[C---:B------:R-:W-:Y:S01]  /*12a0*/  IMAD R3, R4.reuse, 0x2, R49 ;  /* 0x0000000204037824 */ /* 0x040fe200078e0231 */
[C---:B------:R-:W-:Y:S01]  /*12b0*/  LEA R8, P1, R15.reuse, R12, 0x1 ;  /* 0x0000000c0f087211 */ /* 0x040fe200078208ff */
[----:B------:R-:W-:Y:S01]  /*12c0*/  STL.64 [R1+0x290], R34 ;  /* 0x0002902201007387 */ /* 0x000fe20000100a00 */
[----:B------:R-:W-:Y:S02]  /*12d0*/  MOV R2, c[0x0][0x1b8] ;  /* 0x00006e0000027a02 */ /* 0x000fe40000000f00 */
[----:B------:R-:W-:Y:S01]  /*12e0*/  LEA R5, R4, R3, 0x1 ;  /* 0x0000000304057211 */ /* 0x000fe200078e08ff */
[----:B------:R0:W-:Y:S01]  /*12f0*/  STL.64 [R1+0x288], R28 ;  /* 0x0002881c01007387 */ /* 0x0001e20000100a00 */
[----:B------:R-:W-:Y:S01]  /*1300*/  LEA.HI.X.SX32 R9, R15, R6, 0x1, P1 ;  /* 0x000000060f097211 */ /* 0x000fe200008f0eff */
[----:B------:R-:W-:-:S02]  /*1310*/  IMAD R79, R2, 0x2, R77 ;  /* 0x00000002024f7824 */ /* 0x000fc400078e024d */
[----:B------:R-:W-:Y:S02]  /*1320*/  IMAD R51, R4, 0x2, R5 ;  /* 0x0000000204337824 */ /* 0x000fe400078e0205 */
[----:B------:R-:W-:-:S03]  /*1330*/  IMAD R81, R2, 0x2, R79 ;  /* 0x0000000202517824 */ /* 0x000fc600078e024f */
[----:B------:R-:W-:Y:S01]  /*1340*/  LEA R53, R4, R51, 0x1 ;  /* 0x0000003304357211 */ /* 0x000fe200078e08ff */
[----:B------:R-:W-:Y:S01]  /*1350*/  IMAD R83, R2, 0x2, R81 ;  /* 0x0000000202537824 */ /* 0x000fe200078e0251 */
[----:B0-----:R-:W-:-:S03]  /*1360*/  LEA R28, P0, R13, R12, 0x1 ;  /* 0x0000000c0d1c7211 */ /* 0x001fc600078008ff */
[----:B------:R-:W-:Y:S01]  /*1370*/  IMAD R55, R4, 0x2, R53 ;  /* 0x0000000204377824 */ /* 0x000fe200078e0235 */
[----:B------:R-:W-:Y:S02]  /*1380*/  LEA R85, R2, R83, 0x1 ;  /* 0x0000005302557211 */ /* 0x000fe400078e08ff */
[----:B------:R-:W-:Y:S01]  /*1390*/  LEA.HI.X.SX32 R29, R13, R6, 0x1, P0 ;  /* 0x000000060d1d7211 */ /* 0x000fe200000f0eff */
[----:B------:R-:W-:Y:S01]  /*13a0*/  IMAD R57, R4, 0x2, R55 ;  /* 0x0000000204397824 */ /* 0x000fe200078e0237 */
[C---:B------:R-:W-:Y:S01]  /*13b0*/  LEA R10, P0, R17.reuse, R12, 0x1 ;  /* 0x0000000c110a7211 */ /* 0x040fe200078008ff */
[C---:B------:R-:W-:Y:S02]  /*13c0*/  IMAD R87, R2.reuse, 0x2, R85 ;  /* 0x0000000202577824 */ /* 0x040fe400078e0255 */
[----:B------:R-:W-:Y:S01]  /*13d0*/  STL.64 [R1+0x280], R28 ;  /* 0x0002801c01007387 */ /* 0x000fe20000100a00 */
[----:B------:R-:W-:Y:S01]  /*13e0*/  LEA.HI.X.SX32 R11, R17, R6, 0x1, P0 ;  /* 0x00000006110b7211 */ /* 0x000fe200000f0eff */
[----:B------:R-:W-:Y:S01]  /*13f0*/  IMAD R35, R2, 0x2, R87 ;  /* 0x0000000202237824 */ /* 0x000fe200078e0257 */
[----:B------:R-:W-:Y:S01]  /*1400*/  LEA R59, R4, R57, 0x1 ;  /* 0x00000039043b7211 */ /* 0x000fe200078e08ff */
[----:B------:R0:W-:Y:S03]  /*1410*/  STL.64 [R1+0x278], R8 ;  /* 0x0002780801007387 */ /* 0x0001e60000100a00 */
[----:B------:R-:W-:Y:S01]  /*1420*/  LEA R37, R2, R35, 0x1 ;  /* 0x0000002302257211 */ /* 0x000fe200078e08ff */
[----:B------:R1:W-:Y:S01]  /*1430*/  STL.64 [R1+0x270], R10 ;  /* 0x0002700a01007387 */ /* 0x0003e20000100a00 */
[----:B------:R-:W-:-:S03]  /*1440*/  IMAD R61, R4, 0x2, R59 ;  /* 0x00000002043d7824 */ /* 0x000fc600078e023b */
[----:B------:R-:W-:Y:S02]  /*1450*/  IMAD R39, R2, 0x2, R37 ;  /* 0x0000000202277824 */ /* 0x000fe400078e0225 */
[----:B------:R-:W-:Y:S01]  /*1460*/  IMAD R63, R4, 0x2, R61 ;  /* 0x00000002043f7824 */ /* 0x000fe200078e023d */
[----:B0-----:R-:W-:Y:S01]  /*1470*/  LEA R8, P1, R23, R12, 0x1 ;  /* 0x0000000c17087211 */ /* 0x001fe200078208ff */
[----:B------:R-:W-:-:S03]  /*1480*/  IMAD R29, R2, 0x2, R39 ;  /* 0x00000002021d7824 */ /* 0x000fc600078e0227 */
[C---:B------:R-:W-:Y:S01]  /*1490*/  LEA R65, R4.reuse, R63, 0x1 ;  /* 0x0000003f04417211 */ /* 0x040fe200078e08ff */
[----:B------:R-:W-:Y:S01]  /*14a0*/  IMAD.MOV.U32 R28, RZ, RZ, 0x3f800000 ;  /* 0x3f800000ff1c7424 */ /* 0x000fe200078e00ff */
[----:B------:R-:W-:Y:S02]  /*14b0*/  LEA.HI.X.SX32 R9, R23, R6, 0x1, P1 ;  /* 0x0000000617097211 */ /* 0x000fe400008f0eff */
[C---:B-1----:R-:W-:Y:S01]  /*14c0*/  LEA R10, P0, R25.reuse, R12, 0x1 ;  /* 0x0000000c190a7211 */ /* 0x042fe200078008ff */
[----:B------:R-:W-:Y:S01]  /*14d0*/  IMAD R67, R4, 0x2, R65 ;  /* 0x0000000204437824 */ /* 0x000fe200078e0241 */
[----:B------:R-:W-:Y:S01]  /*14e0*/  LEA R31, R2, R29, 0x1 ;  /* 0x0000001d021f7211 */ /* 0x000fe200078e08ff */
[----:B------:R0:W-:Y:S01]  /*14f0*/  STL.64 [R1+0x268], R8 ;  /* 0x0002680801007387 */ /* 0x0001e20000100a00 */
[----:B------:R-:W-:Y:S01]  /*1500*/  LEA.HI.X.SX32 R11, R25, R6, 0x1, P0 ;  /* 0x00000006190b7211 */ /* 0x000fe200000f0eff */
[----:B------:R-:W-:-:S04]  /*1510*/  IMAD R69, R4, 0x2, R67 ;  /* 0x0000000204457824 */ /* 0x000fc800078e0243 */
[----:B------:R1:W-:Y:S01]  /*1520*/  STL.64 [R1+0x260], R10 ;  /* 0x0002600a01007387 */ /* 0x0003e20000100a00 */
[----:B0-----:R-:W-:-:S04]  /*1530*/  LEA R8, P1, R27, R12, 0x1 ;  /* 0x0000000c1b087211 */ /* 0x001fc800078208ff */
[----:B------:R-:W-:Y:S02]  /*1540*/  LEA.HI.X.SX32 R9, R27, R6, 0x1, P1 ;  /* 0x000000061b097211 */ /* 0x000fe400008f0eff */
[----:B-1----:R-:W-:-:S03]  /*1550*/  LEA R10, P0, R33, R12, 0x1 ;  /* 0x0000000c210a7211 */ /* 0x002fc600078008ff */
[----:B------:R0:W-:Y:S01]  /*1560*/  STL.64 [R1+0x258], R8 ;  /* 0x0002580801007387 */ /* 0x0001e20000100a00 */
[----:B------:R-:W-:Y:S01]  /*1570*/  LEA.HI.X.SX32 R11, R33, R6, 0x1, P0 ;  /* 0x00000006210b7211 */ /* 0x000fe200000f0eff */
[----:B------:R-:W-:-:S04]  /*1580*/  IMAD R33, R2, 0x2, R31 ;  /* 0x0000000202217824 */ /* 0x000fc800078e021f */
[----:B------:R1:W-:Y:S01]  /*1590*/  STL.64 [R1+0x250], R10 ;  /* 0x0002500a01007387 */ /* 0x0003e20000100a00 */
[----:B------:R-:W-:Y:S01]  /*15a0*/  IMAD R23, R2, 0x2, R33 ;  /* 0x0000000202177824 */ /* 0x000fe200078e0221 */
[----:B0-----:R-:W-:-:S04]  /*15b0*/  LEA R8, P1, R41, R12, 0x1 ;  /* 0x0000000c29087211 */ /* 0x001fc800078208ff */
[C---:B------:R-:W-:Y:S02]  /*15c0*/  LEA R25, R2.reuse, R23, 0x1 ;  /* 0x0000001702197211 */ /* 0x040fe400078e08ff */
[----:B------:R-:W-:Y:S02]  /*15d0*/  LEA.HI.X.SX32 R9, R41, R6, 0x1, P1 ;  /* 0x0000000629097211 */ /* 0x000fe400008f0eff */
[C---:B-1----:R-:W-:Y:S01]  /*15e0*/  LEA R10, P0, R43.reuse, R12, 0x1 ;  /* 0x0000000c2b0a7211 */ /* 0x042fe200078008ff */
[----:B------:R-:W-:Y:S01]  /*15f0*/  IMAD R27, R2, 0x2, R25 ;  /* 0x00000002021b7824 */ /* 0x000fe200078e0219 */
[----:B------:R-:W-:Y:S01]  /*1600*/  LEA R41, R4, R69, 0x1 ;  /* 0x0000004504297211 */ /* 0x000fe200078e08ff */
[----:B------:R0:W-:Y:S01]  /*1610*/  STL.64 [R1+0x248], R8 ;  /* 0x0002480801007387 */ /* 0x0001e20000100a00 */
[----:B------:R-:W-:Y:S01]  /*1620*/  LEA.HI.X.SX32 R11, R43, R6, 0x1, P0 ;  /* 0x000000062b0b7211 */ /* 0x000fe200000f0eff */
[----:B------:R-:W-:Y:S02]  /*1630*/  IMAD R13, R2, 0x2, R27 ;  /* 0x00000002020d7824 */ /* 0x000fe400078e021b */
[----:B------:R-:W-:-:S02]  /*1640*/  IMAD R43, R4, 0x2, R41 ;  /* 0x00000002042b7824 */ /* 0x000fc400078e0229 */
[----:B------:R1:W-:Y:S01]  /*1650*/  STL.64 [R1+0x240], R10 ;  /* 0x0002400a01007387 */ /* 0x0003e20000100a00 */
[----:B------:R-:W-:Y:S02]  /*1660*/  LEA R15, R2, R13, 0x1 ;  /* 0x0000000d020f7211 */ /* 0x000fe400078e08ff */
[----:B0-----:R-:W-:-:S03]  /*1670*/  LEA R8, P1, R45, R12, 0x1 ;  /* 0x0000000c2d087211 */ /* 0x001fc600078208ff */
[----:B------:R-:W-:Y:S01]  /*1680*/  IMAD R17, R2, 0x2, R15 ;  /* 0x0000000202117824 */ /* 0x000fe200078e020f */
[----:B------:R-:W-:Y:S01]  /*1690*/  LEA.HI.X.SX32 R9, R45, R6, 0x1, P1 ;  /* 0x000000062d097211 */ /* 0x000fe200008f0eff */
[----:B------:R-:W-:Y:S01]  /*16a0*/  IMAD R45, R4, 0x2, R43 ;  /* 0x00000002042d7824 */ /* 0x000fe200078e022b */
[C---:B-1----:R-:W-:Y:S01]  /*16b0*/  LEA R10, P0, R47.reuse, R12, 0x1 ;  /* 0x0000000c2f0a7211 */ /* 0x042fe200078008ff */
[----:B------:R-:W-:Y:S02]  /*16c0*/  IMAD R7, R2, 0x2, R17 ;  /* 0x0000000202077824 */ /* 0x000fe400078e0211 */
[----:B------:R0:W-:Y:S01]  /*16d0*/  STL.64 [R1+0x238], R8 ;  /* 0x0002380801007387 */ /* 0x0001e20000100a00 */
[----:B------:R-:W-:Y:S02]  /*16e0*/  LEA.HI.X.SX32 R11, R47, R6, 0x1, P0 ;  /* 0x000000062f0b7211 */ /* 0x000fe400000f0eff */
[----:B------:R-:W-:-:S03]  /*16f0*/  LEA R47, R4, R45, 0x1 ;  /* 0x0000002d042f7211 */ /* 0x000fc600078e08ff */
[----:B------:R1:W-:Y:S01]  /*1700*/  STL.64 [R1+0x230], R10 ;  /* 0x0002300a01007387 */ /* 0x0003e20000100a00 */
[----:B0-----:R-:W-:-:S04]  /*1710*/  LEA R8, P1, R49, R12, 0x1 ;  /* 0x0000000c31087211 */ /* 0x001fc800078208ff */
[----:B------:R-:W-:Y:S01]  /*1720*/  LEA.HI.X.SX32 R9, R49, R6, 0x1, P1 ;  /* 0x0000000631097211 */ /* 0x000fe200008f0eff */
[----:B------:R-:W-:Y:S01]  /*1730*/  IMAD R49, R4, 0x2, R47 ;  /* 0x0000000204317824 */ /* 0x000fe200078e022f */
[----:B-1----:R-:W-:-:S03]  /*1740*/  LEA R10, P0, R3, R12, 0x1 ;  /* 0x0000000c030a7211 */ /* 0x002fc600078008ff */
[----:B------:R0:W-:Y:S01]  /*1750*/  STL.64 [R1+0x228], R8 ;  /* 0x0002280801007387 */ /* 0x0001e20000100a00 */
[----:B------:R-:W-:Y:S01]  /*1760*/  LEA.HI.X.SX32 R11, R3, R6, 0x1, P0 ;  /* 0x00000006030b7211 */ /* 0x000fe200000f0eff */
[----:B------:R-:W-:-:S04]  /*1770*/  IMAD R71, R4, 0x2, R49 ;  /* 0x0000000204477824 */ /* 0x000fc800078e0231 */
[----:B------:R1:W-:Y:S01]  /*1780*/  STL.64 [R1+0x220], R10 ;  /* 0x0002200a01007387 */ /* 0x0003e20000100a00 */
[----:B------:R-:W-:Y:S02]  /*1790*/  LEA R73, R4, R71, 0x1 ;  /* 0x0000004704497211 */ /* 0x000fe400078e08ff */
[----:B0-----:R-:W-:-:S04]  /*17a0*/  LEA R8, P1, R5, R12, 0x1 ;  /* 0x0000000c05087211 */ /* 0x001fc800078208ff */
[----:B------:R-:W-:Y:S02]  /*17b0*/  LEA.HI.X.SX32 R9, R5, R6, 0x1, P1 ;  /* 0x0000000605097211 */ /* 0x000fe400008f0eff */
[----:B-1----:R-:W-:-:S03]  /*17c0*/  LEA R10, P1, R53, R12, 0x1 ;  /* 0x0000000c350a7211 */ /* 0x002fc600078208ff */
[----:B------:R0:W-:Y:S01]  /*17d0*/  STL.64 [R1+0x218], R8 ;  /* 0x0002180801007387 */ /* 0x0001e20000100a00 */
[----:B------:R-:W-:Y:S02]  /*17e0*/  LEA.HI.X.SX32 R11, R53, R6, 0x1, P1 ;  /* 0x00000006350b7211 */ /* 0x000fe400008f0eff */
[----:B------:R-:W-:-:S04]  /*17f0*/  LEA R74, P1, R57, R12, 0x1 ;  /* 0x0000000c394a7211 */ /* 0x000fc800078208ff */
[----:B------:R-:W-:Y:S02]  /*1800*/  LEA.HI.X.SX32 R75, R57, R6, 0x1, P1 ;  /* 0x00000006394b7211 */ /* 0x000fe400008f0eff */
[-C--:B------:R-:W-:Y:S02]  /*1810*/  LEA R90, P1, R61, R12.reuse, 0x1 ;  /* 0x0000000c3d5a7211 */ /* 0x080fe400078208ff */
[----:B0-----:R-:W-:Y:S02]  /*1820*/  LEA R8, P0, R51, R12, 0x1 ;  /* 0x0000000c33087211 */ /* 0x001fe400078008ff */
[-C--:B------:R-:W-:Y:S02]  /*1830*/  LEA.HI.X.SX32 R91, R61, R6.reuse, 0x1, P1 ;  /* 0x000000063d5b7211 */ /* 0x080fe400008f0eff */
[----:B------:R-:W-:Y:S01]  /*1840*/  LEA.HI.X.SX32 R9, R51, R6, 0x1, P0 ;  /* 0x0000000633097211 */ /* 0x000fe200000f0eff */
[----:B------:R-:W-:Y:S01]  /*1850*/  IMAD R51, R4, 0x2, R73 ;  /* 0x0000000204337824 */ /* 0x000fe200078e0249 */
[----:B------:R-:W-:-:S03]  /*1860*/  LEA R88, P0, R55, R12, 0x1 ;  /* 0x0000000c37587211 */ /* 0x000fc600078008ff */
[----:B------:R0:W-:Y:S01]  /*1870*/  STL.64 [R1+0x210], R8 ;  /* 0x0002100801007387 */ /* 0x0001e20000100a00 */
[----:B------:R-:W-:Y:S01]  /*1880*/  LEA.HI.X.SX32 R89, R55, R6, 0x1, P0 ;  /* 0x0000000637597211 */ /* 0x000fe200000f0eff */
[C---:B------:R-:W-:Y:S01]  /*1890*/  IMAD R53, R4.reuse, 0x2, R51 ;  /* 0x0000000204357824 */ /* 0x040fe200078e0233 */
[C---:B------:R-:W-:Y:S01]  /*18a0*/  LEA R92, P0, R59.reuse, R12, 0x1 ;  /* 0x0000000c3b5c7211 */ /* 0x040fe200078008ff */
[----:B------:R1:W-:Y:S03]  /*18b0*/  STL.64 [R1+0x208], R10 ;  /* 0x0002080a01007387 */ /* 0x0003e60000100a00 */
[----:B------:R-:W-:Y:S01]  /*18c0*/  LEA.HI.X.SX32 R93, R59, R6, 0x1, P0 ;  /* 0x000000063b5d7211 */ /* 0x000fe200000f0eff */
[----:B------:R2:W-:Y:S01]  /*18d0*/  STL.64 [R1+0x200], R88 ;  /* 0x0002005801007387 */ /* 0x0005e20000100a00 */
[----:B------:R-:W-:-:S03]  /*18e0*/  LEA R55, R4, R53, 0x1 ;  /* 0x0000003504377211 */ /* 0x000fc600078e08ff */
[----:B------:R3:W-:Y:S01]  /*18f0*/  STL.64 [R1+0x1f8], R74 ;  /* 0x0001f84a01007387 */ /* 0x0007e20000100a00 */
[----:B0-----:R-:W-:Y:S01]  /*1900*/  LEA R9, R2, R7, 0x1 ;  /* 0x0000000702097211 */ /* 0x001fe200078e08ff */
[----:B------:R-:W-:Y:S02]  /*1910*/  IMAD R57, R4, 0x2, R55 ;  /* 0x0000000204397824 */ /* 0x000fe400078e0237 */
[----:B------:R0:W-:Y:S02]  /*1920*/  STL.64 [R1+0x1f0], R92 ;  /* 0x0001f05c01007387 */ /* 0x0001e40000100a00 */
[C---:B-1----:R-:W-:Y:S01]  /*1930*/  IMAD R11, R2.reuse, 0x2, R9 ;  /* 0x00000002020b7824 */ /* 0x042fe200078e0209 */
[C---:B--2---:R-:W-:Y:S01]  /*1940*/  LEA R88, P2, R63.reuse, R12, 0x1 ;  /* 0x0000000c3f587211 */ /* 0x044fe200078408ff */
[----:B------:R1:W-:Y:S02]  /*1950*/  STL.64 [R1+0x1e8], R90 ;  /* 0x0001e85a01007387 */ /* 0x0003e40000100a00 */
[----:B------:R-:W-:Y:S01]  /*1960*/  IMAD R3, R2, 0x2, R11 ;  /* 0x0000000202037824 */ /* 0x000fe200078e020b */
[----:B------:R-:W-:Y:S01]  /*1970*/  LEA.HI.X.SX32 R89, R63, R6, 0x1, P2 ;  /* 0x000000063f597211 */ /* 0x000fe200010f0eff */
[----:B---3--:R-:W-:-:S03]  /*1980*/  IMAD R75, R4, 0x2, R57 ;  /* 0x00000002044b7824 */ /* 0x008fc600078e0239 */
[----:B------:R-:W-:Y:S02]  /*1990*/  LEA R5, R2, R3, 0x1 ;  /* 0x0000000302057211 */ /* 0x000fe400078e08ff */
[-C--:B0-----:R-:W-:Y:S01]  /*19a0*/  LEA R92, P0, R65, R12.reuse, 0x1 ;  /* 0x0000000c415c7211 */ /* 0x081fe200078008ff */
[----:B------:R0:W-:Y:S01]  /*19b0*/  STL.64 [R1+0x1e0], R88 ;  /* 0x0001e05801007387 */ /* 0x0001e20000100a00 */
[C---:B------:R-:W-:Y:S01]  /*19c0*/  IMAD R59, R4.reuse, 0x2, R75 ;  /* 0x00000002043b7824 */ /* 0x040fe200078e024b */
[----:B-1----:R-:W-:Y:S02]  /*19d0*/  LEA R90, P1, R67, R12, 0x1 ;  /* 0x0000000c435a7211 */ /* 0x002fe400078208ff */
[-C--:B------:R-:W-:Y:S02]  /*19e0*/  LEA.HI.X.SX32 R93, R65, R6.reuse, 0x1, P0 ;  /* 0x00000006415d7211 */ /* 0x080fe400000f0eff */
[----:B------:R-:W-:Y:S02]  /*19f0*/  LEA.HI.X.SX32 R91, R67, R6, 0x1, P1 ;  /* 0x00000006435b7211 */ /* 0x000fe400008f0eff */
[----:B------:R-:W-:Y:S01]  /*1a00*/  LEA R61, R4, R59, 0x1 ;  /* 0x0000003b043d7211 */ /* 0x000fe200078e08ff */
[----:B------:R-:W-:Y:S01]  /*1a10*/  STL.64 [R1+0x1d8], R92 ;  /* 0x0001d85c01007387 */ /* 0x000fe20000100a00 */
[----:B0-----:R-:W-:-:S03]  /*1a20*/  LEA R88, P2, R69, R12, 0x1 ;  /* 0x0000000c45587211 */ /* 0x001fc600078408ff */
[----:B------:R0:W-:Y:S01]  /*1a30*/  STL.64 [R1+0x1d0], R90 ;  /* 0x0001d05a01007387 */ /* 0x0001e20000100a00 */
[C---:B------:R-:W-:Y:S01]  /*1a40*/  IMAD R63, R4.reuse, 0x2, R61 ;  /* 0x00000002043f7824 */ /* 0x040fe200078e023d */
[----:B------:R-:W-:Y:S02]  /*1a50*/  LEA.HI.X.SX32 R89, R69, R6, 0x1, P2 ;  /* 0x0000000645597211 */ /* 0x000fe400010f0eff */
[C---:B------:R-:W-:Y:S01]  /*1a60*/  LEA R66, P2, R45.reuse, R12, 0x1 ;  /* 0x0000000c2d427211 */ /* 0x040fe200078408ff */
[----:B------:R-:W-:Y:S02]  /*1a70*/  IMAD R65, R4, 0x2, R63 ;  /* 0x0000000204417824 */ /* 0x000fe400078e023f */
[----:B------:R1:W-:Y:S01]  /*1a80*/  STL.64 [R1+0x1c8], R88 ;  /* 0x0001c85801007387 */ /* 0x0003e20000100a00 */
[----:B------:R-:W-:Y:S02]  /*1a90*/  LEA.HI.X.SX32 R67, R45, R6, 0x1, P2 ;  /* 0x000000062d437211 */ /* 0x000fe400010f0eff */
[----:B0-----:R-:W-:-:S04]  /*1aa0*/  LEA R90, P0, R41, R12, 0x1 ;  /* 0x0000000c295a7211 */ /* 0x001fc800078008ff */
[----:B------:R-:W-:Y:S02]  /*1ab0*/  LEA.HI.X.SX32 R91, R41, R6, 0x1, P0 ;  /* 0x00000006295b7211 */ /* 0x000fe400000f0eff */
[C---:B------:R-:W-:Y:S02]  /*1ac0*/  LEA R41, R4.reuse, R65, 0x1 ;  /* 0x0000004104297211 */ /* 0x040fe400078e08ff */
[C---:B-1----:R-:W-:Y:S01]  /*1ad0*/  LEA R88, P1, R43.reuse, R12, 0x1 ;  /* 0x0000000c2b587211 */ /* 0x042fe200078208ff */
[----:B------:R0:W-:Y:S03]  /*1ae0*/  STL.64 [R1+0x1c0], R90 ;  /* 0x0001c05a01007387 */ /* 0x0001e60000100a00 */
[----:B------:R-:W-:Y:S01]  /*1af0*/  LEA.HI.X.SX32 R89, R43, R6, 0x1, P1 ;  /* 0x000000062b597211 */ /* 0x000fe200008f0eff */
[----:B------:R-:W-:Y:S01]  /*1b00*/  IMAD R43, R4, 0x2, R41 ;  /* 0x00000002042b7824 */ /* 0x000fe200078e0229 */
[----:B------:R-:W-:-:S03]  /*1b10*/  LEA R68, P1, R49, R12, 0x1 ;  /* 0x0000000c31447211 */ /* 0x000fc600078208ff */
[----:B------:R1:W-:Y:S01]  /*1b20*/  STL.64 [R1+0x1b8], R88 ;  /* 0x0001b85801007387 */ /* 0x0003e20000100a00 */
[----:B------:R-:W-:Y:S01]  /*1b30*/  LEA.HI.X.SX32 R69, R49, R6, 0x1, P1 ;  /* 0x0000000631457211 */ /* 0x000fe200008f0eff */
[----:B------:R-:W-:Y:S02]  /*1b40*/  IMAD R45, R4, 0x2, R43 ;  /* 0x00000002042d7824 */ /* 0x000fe400078e022b */
[----:B------:R2:W-:Y:S01]  /*1b50*/  STL.64 [R1+0x1b0], R66 ;  /* 0x0001b04201007387 */ /* 0x0005e20000100a00 */
[----:B0-----:R-:W-:Y:S01]  /*1b60*/  CS2R R90, SRZ ;  /* 0x00000000005a7805 */ /* 0x001fe2000001ff00 */
[-C--:B-1----:R-:W-:Y:S02]  /*1b70*/  LEA R88, P0, R47, R12.reuse, 0x1 ;  /* 0x0000000c2f587211 */ /* 0x082fe400078008ff */
[----:B--2---:R-:W-:Y:S02]  /*1b80*/  LEA R66, P2, R71, R12, 0x1 ;  /* 0x0000000c47427211 */ /* 0x004fe400078408ff */
[----:B------:R-:W-:-:S02]  /*1b90*/  LEA.HI.X.SX32 R89, R47, R6, 0x1, P0 ;  /* 0x000000062f597211 */ /* 0x000fc400000f0eff */
[----:B------:R-:W-:Y:S02]  /*1ba0*/  LEA.HI.X.SX32 R67, R71, R6, 0x1, P2 ;  /* 0x0000000647437211 */ /* 0x000fe400010f0eff */
[C---:B------:R-:W-:Y:S01]  /*1bb0*/  LEA R48, P2, R53.reuse, R12, 0x1 ;  /* 0x0000000c35307211 */ /* 0x040fe200078408ff */
[----:B------:R0:W-:Y:S01]  /*1bc0*/  STL.64 [R1+0x1a8], R88 ;  /* 0x0001a85801007387 */ /* 0x0001e20000100a00 */
[----:B------:R-:W-:Y:S02]  /*1bd0*/  LEA R47, R4, R45, 0x1 ;  /* 0x0000002d042f7211 */ /* 0x000fe400078e08ff */
[----:B------:R-:W-:Y:S01]  /*1be0*/  LEA.HI.X.SX32 R49, R53, R6, 0x1, P2 ;  /* 0x0000000635317211 */ /* 0x000fe200010f0eff */
[----:B------:R1:W-:Y:S04]  /*1bf0*/  STL.64 [R1+0x1a0], R68 ;  /* 0x0001a04401007387 */ /* 0x0003e80000100a00 */
[----:B------:R2:W-:Y:S04]  /*1c00*/  STL.64 [R1+0x198], R66 ;  /* 0x0001984201007387 */ /* 0x0005e80000100a00 */
[----:B------:R3:W-:Y:S01]  /*1c10*/  STL.64 [R1+0x180], R48 ;  /* 0x0001803001007387 */ /* 0x0007e20000100a00 */
[----:B0-----:R-:W-:Y:S01]  /*1c20*/  CS2R R88, SRZ ;  /* 0x0000000000587805 */ /* 0x001fe2000001ff00 */
[----:B-1----:R-:W-:-:S02]  /*1c30*/  LEA R68, P0, R73, R12, 0x1 ;  /* 0x0000000c49447211 */ /* 0x002fc400078008ff */
[----:B--2---:R-:W-:Y:S02]  /*1c40*/  LEA R66, P1, R51, R12, 0x1 ;  /* 0x0000000c33427211 */ /* 0x004fe400078208ff */
[-C--:B------:R-:W-:Y:S02]  /*1c50*/  LEA.HI.X.SX32 R69, R73, R6.reuse, 0x1, P0 ;  /* 0x0000000649457211 */ /* 0x080fe400000f0eff */
[----:B------:R-:W-:Y:S01]  /*1c60*/  LEA.HI.X.SX32 R67, R51, R6, 0x1, P1 ;  /* 0x0000000633437211 */ /* 0x000fe200008f0eff */
[C---:B---3--:R-:W-:Y:S01]  /*1c70*/  IMAD R49, R4.reuse, 0x2, R47 ;  /* 0x0000000204317824 */ /* 0x048fe200078e022f */
[C---:B------:R-:W-:Y:S01]  /*1c80*/  LEA R70, P0, R55.reuse, R12, 0x1 ;  /* 0x0000000c37467211 */ /* 0x040fe200078008ff */
[----:B------:R0:W-:Y:S02]  /*1c90*/  STL.64 [R1+0x190], R68 ;  /* 0x0001904401007387 */ /* 0x0001e40000100a00 */
[C---:B------:R-:W-:Y:S01]  /*1ca0*/  IMAD R51, R4.reuse, 0x2, R49 ;  /* 0x0000000204337824 */ /* 0x040fe200078e0231 */
[----:B------:R-:W-:Y:S01]  /*1cb0*/  LEA.HI.X.SX32 R71, R55, R6, 0x1, P0 ;  /* 0x0000000637477211 */ /* 0x000fe200000f0eff */
[----:B------:R1:W-:Y:S03]  /*1cc0*/  STL.64 [R1+0x188], R66 ;  /* 0x0001884201007387 */ /* 0x0003e60000100a00 */
[----:B------:R-:W-:Y:S01]  /*1cd0*/  LEA R53, R4, R51, 0x1 ;  /* 0x0000003304357211 */ /* 0x000fe200078e08ff */
[----:B------:R2:W-:Y:S01]  /*1ce0*/  STL.64 [R1+0x178], R70 ;  /* 0x0001784601007387 */ /* 0x0005e20000100a00 */
[----:B0-----:R-:W-:-:S03]  /*1cf0*/  LEA R68, P1, R57, R12, 0x1 ;  /* 0x0000000c39447211 */ /* 0x001fc600078208ff */
[----:B------:R-:W-:Y:S01]  /*1d00*/  IMAD R55, R4, 0x2, R53 ;  /* 0x0000000204377824 */ /* 0x000fe200078e0235 */
[----:B-1----:R-:W-:Y:S02]  /*1d10*/  LEA R66, P2, R75, R12, 0x1 ;  /* 0x0000000c4b427211 */ /* 0x002fe400078408ff */
[-C--:B------:R-:W-:Y:S02]  /*1d20*/  LEA.HI.X.SX32 R69, R57, R6.reuse, 0x1, P1 ;  /* 0x0000000639457211 */ /* 0x080fe400008f0eff */
[----:B------:R-:W-:Y:S01]  /*1d30*/  LEA.HI.X.SX32 R67, R75, R6, 0x1, P2 ;  /* 0x000000064b437211 */ /* 0x000fe200010f0eff */
[----:B--2---:R-:W-:Y:S01]  /*1d40*/  CS2R R70, SRZ ;  /* 0x0000000000467805 */ /* 0x004fe2000001ff00 */
[C---:B------:R-:W-:Y:S01]  /*1d50*/  LEA R56, P2, R63.reuse, R12, 0x1 ;  /* 0x0000000c3f387211 */ /* 0x040fe200078408ff */
[----:B------:R0:W-:Y:S03]  /*1d60*/  STL.64 [R1+0x170], R68 ;  /* 0x0001704401007387 */ /* 0x0001e60000100a00 */
[----:B------:R-:W-:Y:S01]  /*1d70*/  LEA.HI.X.SX32 R57, R63, R6, 0x1, P2 ;  /* 0x000000063f397211 */ /* 0x000fe200010f0eff */
[----:B------:R1:W-:Y:S01]  /*1d80*/  STL.64 [R1+0x168], R66 ;  /* 0x0001684201007387 */ /* 0x0003e20000100a00 */
[----:B------:R-:W-:-:S03]  /*1d90*/  LEA R60, P2, R43, R12, 0x1 ;  /* 0x0000000c2b3c7211 */ /* 0x000fc600078408ff */
[----:B------:R2:W-:Y:S01]  /*1da0*/  STL.64 [R1+0x150], R56 ;  /* 0x0001503801007387 */ /* 0x0005e20000100a00 */
[-C--:B0-----:R-:W-:Y:S02]  /*1db0*/  LEA R68, P0, R59, R12.reuse, 0x1 ;  /* 0x0000000c3b447211 */ /* 0x081fe400078008ff */
[----:B-1----:R-:W-:Y:S02]  /*1dc0*/  LEA R66, P1, R61, R12, 0x1 ;  /* 0x0000000c3d427211 */ /* 0x002fe400078208ff */
[-C--:B------:R-:W-:Y:S02]  /*1dd0*/  LEA.HI.X.SX32 R69, R59, R6.reuse, 0x1, P0 ;  /* 0x000000063b457211 */ /* 0x080fe400000f0eff */
[-C--:B------:R-:W-:Y:S01]  /*1de0*/  LEA.HI.X.SX32 R67, R61, R6.reuse, 0x1, P1 ;  /* 0x000000063d437211 */ /* 0x080fe200008f0eff */
[C---:B--2---:R-:W-:Y:S01]  /*1df0*/  IMAD R57, R4.reuse, 0x2, R55 ;  /* 0x0000000204397824 */ /* 0x044fe200078e0237 */
[----:B------:R-:W-:Y:S01]  /*1e00*/  LEA.HI.X.SX32 R61, R43, R6, 0x1, P2 ;  /* 0x000000062b3d7211 */ /* 0x000fe200010f0eff */
[----:B------:R0:W-:Y:S03]  /*1e10*/  STL.64 [R1+0x160], R68 ;  /* 0x0001604401007387 */ /* 0x0001e60000100a00 */
[----:B------:R-:W-:Y:S01]  /*1e20*/  LEA R59, R4, R57, 0x1 ;  /* 0x00000039043b7211 */ /* 0x000fe200078e08ff */
[----:B------:R1:W-:Y:S01]  /*1e30*/  STL.64 [R1+0x158], R66 ;  /* 0x0001584201007387 */ /* 0x0003e20000100a00 */
[----:B0-----:R-:W-:-:S02]  /*1e40*/  LEA R68, P0, R65, R12, 0x1 ;  /* 0x0000000c41447211 */ /* 0x001fc400078008ff */
[----:B-1----:R-:W-:Y:S02]  /*1e50*/  LEA R66, P1, R41, R12, 0x1 ;  /* 0x0000000c29427211 */ /* 0x002fe400078208ff */
[-C--:B------:R-:W-:Y:S02]  /*1e60*/  LEA.HI.X.SX32 R69, R65, R6.reuse, 0x1, P0 ;  /* 0x0000000641457211 */ /* 0x080fe400000f0eff */
[----:B------:R-:W-:Y:S01]  /*1e70*/  LEA.HI.X.SX32 R67, R41, R6, 0x1, P1 ;  /* 0x0000000629437211 */ /* 0x000fe200008f0eff */
[C---:B------:R-:W-:Y:S01]  /*1e80*/  IMAD R41, R4.reuse, 0x2, R59 ;  /* 0x0000000204297824 */ /* 0x040fe200078e023b */
[C---:B------:R-:W-:Y:S01]  /*1e90*/  LEA R62, P1, R47.reuse, R12, 0x1 ;  /* 0x0000000c2f3e7211 */ /* 0x040fe200078208ff */
[----:B------:R0:W-:Y:S02]  /*1ea0*/  STL.64 [R1+0x148], R68 ;  /* 0x0001484401007387 */ /* 0x0001e40000100a00 */
[----:B------:R-:W-:Y:S01]  /*1eb0*/  IMAD R43, R4, 0x2, R41 ;  /* 0x00000002042b7824 */ /* 0x000fe200078e0229 */
[----:B------:R-:W-:Y:S01]  /*1ec0*/  LEA.HI.X.SX32 R63, R47, R6, 0x1, P1 ;  /* 0x000000062f3f7211 */ /* 0x000fe200008f0eff */
[----:B------:R1:W-:Y:S04]  /*1ed0*/  STL.64 [R1+0x140], R66 ;  /* 0x0001404201007387 */ /* 0x0003e80000100a00 */
[----:B------:R2:W-:Y:S01]  /*1ee0*/  STL.64 [R1+0x138], R60 ;  /* 0x0001383c01007387 */ /* 0x0005e20000100a00 */
[----:B0-----:R-:W-:Y:S01]  /*1ef0*/  CS2R R68, SRZ ;  /* 0x0000000000447805 */ /* 0x001fe2000001ff00 */
[----:B-1----:R-:W-:-:S02]  /*1f00*/  LEA R66, P0, R45, R12, 0x1 ;  /* 0x0000000c2d427211 */ /* 0x002fc400078008ff */
[----:B--2---:R-:W-:Y:S02]  /*1f10*/  LEA R60, P2, R49, R12, 0x1 ;  /* 0x0000000c313c7211 */ /* 0x004fe400078408ff */
[-C--:B------:R-:W-:Y:S02]  /*1f20*/  LEA.HI.X.SX32 R67, R45, R6.reuse, 0x1, P0 ;  /* 0x000000062d437211 */ /* 0x080fe400000f0eff */
[----:B------:R-:W-:Y:S02]  /*1f30*/  LEA.HI.X.SX32 R61, R49, R6, 0x1, P2 ;  /* 0x00000006313d7211 */ /* 0x000fe400010f0eff */
[C---:B------:R-:W-:Y:S01]  /*1f40*/  LEA R45, R4.reuse, R43, 0x1 ;  /* 0x0000002b042d7211 */ /* 0x040fe200078e08ff */
[----:B------:R0:W-:Y:S04]  /*1f50*/  STL.64 [R1+0x130], R66 ;  /* 0x0001304201007387 */ /* 0x0001e80000100a00 */
[----:B------:R1:W-:Y:S01]  /*1f60*/  STL.64 [R1+0x128], R62 ;  /* 0x0001283e01007387 */ /* 0x0003e20000100a00 */
[----:B------:R-:W-:-:S03]  /*1f70*/  IMAD R47, R4, 0x2, R45 ;  /* 0x00000002042f7824 */ /* 0x000fc600078e022d */
[----:B------:R2:W-:Y:S01]  /*1f80*/  STL.64 [R1+0x120], R60 ;  /* 0x0001203c01007387 */ /* 0x0005e20000100a00 */
[C---:B------:R-:W-:Y:S01]  /*1f90*/  IMAD R49, R4.reuse, 0x2, R47 ;  /* 0x0000000204317824 */ /* 0x040fe200078e022f */
[-C--:B0-----:R-:W-:Y:S02]  /*1fa0*/  LEA R66, P0, R51, R12.reuse, 0x1 ;  /* 0x0000000c33427211 */ /* 0x081fe400078008ff */
[----:B-1----:R-:W-:Y:S02]  /*1fb0*/  LEA R62, P1, R53, R12, 0x1 ;  /* 0x0000000c353e7211 */ /* 0x002fe400078208ff */
[----:B------:R-:W-:Y:S02]  /*1fc0*/  LEA.HI.X.SX32 R67, R51, R6, 0x1, P0 ;  /* 0x0000000633437211 */ /* 0x000fe400000f0eff */
[----:B--2---:R-:W-:Y:S02]  /*1fd0*/  LEA R60, P2, R55, R12, 0x1 ;  /* 0x0000000c373c7211 */ /* 0x004fe400078408ff */
[-C--:B------:R-:W-:Y:S01]  /*1fe0*/  LEA.HI.X.SX32 R63, R53, R6.reuse, 0x1, P1 ;  /* 0x00000006353f7211 */ /* 0x080fe200008f0eff */
[----:B------:R0:W-:Y:S01]  /*1ff0*/  STL.64 [R1+0x118], R66 ;  /* 0x0001184201007387 */ /* 0x0001e20000100a00 */
[----:B------:R-:W-:Y:S01]  /*2000*/  LEA.HI.X.SX32 R61, R55, R6, 0x1, P2 ;  /* 0x00000006373d7211 */ /* 0x000fe200010f0eff */
[----:B------:R-:W-:Y:S01]  /*2010*/  IMAD.MOV.U32 R55, RZ, RZ, -0x800000 ;  /* 0xff800000ff377424 */ /* 0x000fe200078e00ff */
[----:B------:R-:W-:Y:S01]  /*2020*/  LEA R51, R4, R49, 0x1 ;  /* 0x0000003104337211 */ /* 0x000fe200078e08ff */
[----:B------:R1:W-:Y:S04]  /*2030*/  STL.64 [R1+0x110], R62 ;  /* 0x0001103e01007387 */ /* 0x0003e80000100a00 */
[----:B------:R2:W-:Y:S01]  /*2040*/  STL.64 [R1+0x108], R60 ;  /* 0x0001083c01007387 */ /* 0x0005e20000100a00 */
[----:B0-----:R-:W-:-:S04]  /*2050*/  LEA R66, P0, R57, R12, 0x1 ;  /* 0x0000000c39427211 */ /* 0x001fc800078008ff */
[----:B------:R-:W-:Y:S02]  /*2060*/  LEA.HI.X.SX32 R67, R57, R6, 0x1, P0 ;  /* 0x0000000639437211 */ /* 0x000fe400000f0eff */
[-C--:B-1----:R-:W-:Y:S02]  /*2070*/  LEA R62, P1, R59, R12.reuse, 0x1 ;  /* 0x0000000c3b3e7211 */ /* 0x082fe400078208ff */
[----:B--2---:R-:W-:Y:S01]  /*2080*/  LEA R60, P2, R41, R12, 0x1 ;  /* 0x0000000c293c7211 */ /* 0x004fe200078408ff */
[----:B------:R-:W-:Y:S01]  /*2090*/  STL.64 [R1+0x100], R66 ;  /* 0x0001004201007387 */ /* 0x000fe20000100a00 */
[-C--:B------:R-:W-:Y:S02]  /*20a0*/  LEA.HI.X.SX32 R63, R59, R6.reuse, 0x1, P1 ;  /* 0x000000063b3f7211 */ /* 0x080fe400008f0eff */
[----:B------:R-:W-:Y:S01]  /*20b0*/  LEA.HI.X.SX32 R61, R41, R6, 0x1, P2 ;  /* 0x00000006293d7211 */ /* 0x000fe200010f0eff */
[----:B------:R-:W-:Y:S01]  /*20c0*/  IMAD R41, R4, 0x2, R51 ;  /* 0x0000000204297824 */ /* 0x000fe200078e0233 */
[----:B------:R-:W-:-:S02]  /*20d0*/  LEA R58, P1, R45, R12, 0x1 ;  /* 0x0000000c2d3a7211 */ /* 0x000fc400078208ff */
[----:B------:R-:W-:Y:S01]  /*20e0*/  LEA R56, P2, R47, R12, 0x1 ;  /* 0x0000000c2f387211 */ /* 0x000fe200078408ff */
[----:B------:R0:W-:Y:S01]  /*20f0*/  STL.64 [R1+0xf0], R60 ;  /* 0x0000f03c01007387 */ /* 0x0001e20000100a00 */
[-C--:B------:R-:W-:Y:S01]  /*2100*/  LEA.HI.X.SX32 R59, R45, R6.reuse, 0x1, P1 ;  /* 0x000000062d3b7211 */ /* 0x080fe200008f0eff */
[----:B------:R-:W-:Y:S01]  /*2110*/  IMAD R53, R4, 0x2, R41 ;  /* 0x0000000204357824 */ /* 0x000fe200078e0229 */
[----:B------:R-:W-:Y:S01]  /*2120*/  LEA.HI.X.SX32 R57, R47, R6, 0x1, P2 ;  /* 0x000000062f397211 */ /* 0x000fe200010f0eff */
[----:B------:R1:W-:Y:S01]  /*2130*/  STL.64 [R1+0xf8], R62 ;  /* 0x0000f83e01007387 */ /* 0x0003e20000100a00 */
[----:B0-----:R-:W-:-:S04]  /*2140*/  LEA R60, P0, R43, R12, 0x1 ;  /* 0x0000000c2b3c7211 */ /* 0x001fc800078008ff */
[----:B------:R-:W-:Y:S01]  /*2150*/  LEA.HI.X.SX32 R61, R43, R6, 0x1, P0 ;  /* 0x000000062b3d7211 */ /* 0x000fe200000f0eff */
[----:B-1----:R-:W-:Y:S01]  /*2160*/  CS2R R62, SRZ ;  /* 0x00000000003e7805 */ /* 0x002fe2000001ff00 */
[----:B------:R-:W-:-:S03]  /*2170*/  LEA R43, R4, R53, 0x1 ;  /* 0x00000035042b7211 */ /* 0x000fc600078e08ff */
[----:B------:R0:W-:Y:S02]  /*2180*/  STL.64 [R1+0xe8], R60 ;  /* 0x0000e83c01007387 */ /* 0x0001e40000100a00 */
[C---:B------:R-:W-:Y:S02]  /*2190*/  IMAD R45, R4.reuse, 0x2, R43 ;  /* 0x00000002042d7824 */ /* 0x040fe400078e022b */
[----:B------:R1:W-:Y:S02]  /*21a0*/  STL.64 [R1+0xe0], R58 ;  /* 0x0000e03a01007387 */ /* 0x0003e40000100a00 */
[----:B------:R-:W-:Y:S02]  /*21b0*/  IMAD R4, R4, 0x2, R45 ;  /* 0x0000000204047824 */ /* 0x000fe400078e022d */
[----:B------:R2:W-:Y:S03]  /*21c0*/  STL.64 [R1+0xd8], R56 ;  /* 0x0000d83801007387 */ /* 0x0005e60000100a00 */
[----:B------:R-:W-:-:S02]  /*21d0*/  LEA R46, P3, R4, R12, 0x1 ;  /* 0x0000000c042e7211 */ /* 0x000fc400078608ff */
[C---:B0-----:R-:W-:Y:S02]  /*21e0*/  LEA R60, P0, R49.reuse, R12, 0x1 ;  /* 0x0000000c313c7211 */ /* 0x041fe400078008ff */
[-C--:B------:R-:W-:Y:S02]  /*21f0*/  LEA.HI.X.SX32 R47, R4, R6.reuse, 0x1, P3 ;  /* 0x00000006042f7211 */ /* 0x080fe400018f0eff */
[----:B------:R-:W-:Y:S02]  /*2200*/  LEA.HI.X.SX32 R61, R49, R6, 0x1, P0 ;  /* 0x00000006313d7211 */ /* 0x000fe400000f0eff */
[-C--:B-1----:R-:W-:Y:S02]  /*2210*/  LEA R58, P1, R51, R12.reuse, 0x1 ;  /* 0x0000000c333a7211 */ /* 0x082fe400078208ff */
[----:B--2---:R-:W-:Y:S01]  /*2220*/  LEA R56, P2, R41, R12, 0x1 ;  /* 0x0000000c29387211 */ /* 0x004fe200078408ff */
[----:B------:R-:W-:Y:S01]  /*2230*/  STL.64 [R1+0xd0], R60 ;  /* 0x0000d03c01007387 */ /* 0x000fe20000100a00 */
[----:B------:R-:W-:-:S02]  /*2240*/  LEA.HI.X.SX32 R59, R51, R6, 0x1, P1 ;  /* 0x00000006333b7211 */ /* 0x000fc400008f0eff */
[----:B------:R-:W-:Y:S02]  /*2250*/  LEA.HI.X.SX32 R57, R41, R6, 0x1, P2 ;  /* 0x0000000629397211 */ /* 0x000fe400010f0eff */
[-C--:B------:R-:W-:Y:S02]  /*2260*/  LEA R50, P1, R43, R12.reuse, 0x1 ;  /* 0x0000000c2b327211 */ /* 0x080fe400078208ff */
[----:B------:R-:W-:Y:S01]  /*2270*/  LEA R48, P2, R45, R12, 0x1 ;  /* 0x0000000c2d307211 */ /* 0x000fe200078408ff */
[----:B------:R0:W-:Y:S01]  /*2280*/  STL.64 [R1+0xc0], R56 ;  /* 0x0000c03801007387 */ /* 0x0001e20000100a00 */
[-C--:B------:R-:W-:Y:S02]  /*2290*/  LEA.HI.X.SX32 R51, R43, R6.reuse, 0x1, P1 ;  /* 0x000000062b337211 */ /* 0x080fe400008f0eff */
[----:B------:R-:W-:Y:S01]  /*22a0*/  LEA.HI.X.SX32 R49, R45, R6, 0x1, P2 ;  /* 0x000000062d317211 */ /* 0x000fe200010f0eff */
[----:B------:R-:W-:Y:S01]  /*22b0*/  STL.64 [R1+0xc8], R58 ;  /* 0x0000c83a01007387 */ /* 0x000fe20000100a00 */
[----:B------:R-:W-:-:S02]  /*22c0*/  LEA R44, P2, R81, R52, 0x1 ;  /* 0x00000034512c7211 */ /* 0x000fc400078408ff */
[C---:B------:R-:W-:Y:S02]  /*22d0*/  LEA R41, R2.reuse, R5, 0x1 ;  /* 0x0000000502297211 */ /* 0x040fe400078e08ff */
[----:B------:R-:W-:Y:S02]  /*22e0*/  LEA.HI.X.SX32 R45, R81, R0, 0x1, P2 ;  /* 0x00000000512d7211 */ /* 0x000fe400010f0eff */
[----:B------:R-:W-:Y:S01]  /*22f0*/  CS2R R80, SRZ ;  /* 0x0000000000507805 */ /* 0x000fe2000001ff00 */
[----:B0-----:R-:W-:Y:S01]  /*2300*/  LEA R56, P0, R53, R12, 0x1 ;  /* 0x0000000c35387211 */ /* 0x001fe200078008ff */
[----:B------:R-:W-:-:S03]  /*2310*/  IMAD R43, R2, 0x2, R41 ;  /* 0x00000002022b7824 */ /* 0x000fc600078e0229 */
[----:B------:R-:W-:-:S05]  /*2320*/  LEA.HI.X.SX32 R57, R53, R6, 0x1, P0 ;  /* 0x0000000635397211 */ /* 0x000fca00000f0eff */
[----:B------:R-:W-:Y:S04]  /*2330*/  STL.64 [R1+0xb8], R56 ;  /* 0x0000b83801007387 */ /* 0x000fe80000100a00 */
[----:B------:R-:W-:Y:S04]  /*2340*/  STL.64 [R1+0xb0], R50 ;  /* 0x0000b03201007387 */ /* 0x000fe80000100a00 */
[----:B------:R0:W-:Y:S04]  /*2350*/  STL.64 [R1+0xa8], R48 ;  /* 0x0000a83001007387 */ /* 0x0001e80000100a00 */
[----:B------:R1:W-:Y:S04]  /*2360*/  STL.64 [R1+0xa0], R46 ;  /* 0x0000a02e01007387 */ /* 0x0003e80000100a00 */
[----:B------:R2:W-:Y:S01]  /*2370*/  STL.64 [R1+0x88], R44 ;  /* 0x0000882c01007387 */ /* 0x0005e20000100a00 */
[----:B0-----:R-:W-:-:S04]  /*2380*/  LEA R48, P0, R77, R52, 0x1 ;  /* 0x000000344d307211 */ /* 0x001fc800078008ff */
[----:B------:R-:W-:Y:S02]  /*2390*/  LEA.HI.X.SX32 R49, R77, R0, 0x1, P0 ;  /* 0x000000004d317211 */ /* 0x000fe400000f0eff */
[C---:B-1----:R-:W-:Y:S01]  /*23a0*/  LEA R46, P1, R79.reuse, R52, 0x1 ;  /* 0x000000344f2e7211 */ /* 0x042fe200078208ff */
[----:B------:R-:W-:Y:S01]  /*23b0*/  CS2R R76, SRZ ;  /* 0x00000000004c7805 */ /* 0x000fe2000001ff00 */
[----:B--2---:R-:W-:Y:S01]  /*23c0*/  IMAD R45, R2, 0x2, R43 ;  /* 0x00000002022d7824 */ /* 0x004fe200078e022b */
[----:B------:R0:W-:Y:S01]  /*23d0*/  STL.64 [R1+0x98], R48 ;  /* 0x0000983001007387 */ /* 0x0001e20000100a00 */
[----:B------:R-:W-:Y:S02]  /*23e0*/  LEA.HI.X.SX32 R47, R79, R0, 0x1, P1 ;  /* 0x000000004f2f7211 */ /* 0x000fe400008f0eff */
[-C--:B------:R-:W-:Y:S01]  /*23f0*/  LEA R56, P0, R83, R52.reuse, 0x1 ;  /* 0x0000003453387211 */ /* 0x080fe200078008ff */
[----:B------:R-:W-:Y:S01]  /*2400*/  CS2R R78, SRZ ;  /* 0x00000000004e7805 */ /* 0x000fe2000001ff00 */
[----:B------:R-:W-:Y:S01]  /*2410*/  LEA R50, P1, R85, R52, 0x1 ;  /* 0x0000003455327211 */ /* 0x000fe200078208ff */
[----:B------:R1:W-:Y:S01]  /*2420*/  STL.64 [R1+0x90], R46 ;  /* 0x0000902e01007387 */ /* 0x0003e20000100a00 */
[----:B------:R-:W-:-:S02]  /*2430*/  LEA.HI.X.SX32 R57, R83, R0, 0x1, P0 ;  /* 0x0000000053397211 */ /* 0x000fc400000f0eff */
[----:B------:R-:W-:Y:S01]  /*2440*/  LEA.HI.X.SX32 R51, R85, R0, 0x1, P1 ;  /* 0x0000000055337211 */ /* 0x000fe200008f0eff */
[----:B------:R-:W-:Y:S01]  /*2450*/  CS2R R82, SRZ ;  /* 0x0000000000527805 */ /* 0x000fe2000001ff00 */
[-C--:B------:R-:W-:Y:S01]  /*2460*/  LEA R60, P0, R35, R52.reuse, 0x1 ;  /* 0x00000034233c7211 */ /* 0x080fe200078008ff */
[----:B------:R-:W-:Y:S01]  /*2470*/  CS2R R84, SRZ ;  /* 0x0000000000547805 */ /* 0x000fe2000001ff00 */
[-C--:B0-----:R-:W-:Y:S02]  /*2480*/  LEA R48, P2, R87, R52.reuse, 0x1 ;  /* 0x0000003457307211 */ /* 0x081fe400078408ff */
[----:B------:R-:W-:Y:S02]  /*2490*/  LEA R58, P1, R37, R52, 0x1 ;  /* 0x00000034253a7211 */ /* 0x000fe400078208ff */
[-C--:B------:R-:W-:Y:S02]  /*24a0*/  LEA.HI.X.SX32 R49, R87, R0.reuse, 0x1, P2 ;  /* 0x0000000057317211 */ /* 0x080fe400010f0eff */
[----:B-1----:R-:W-:Y:S01]  /*24b0*/  LEA R47, R2, R45, 0x1 ;  /* 0x0000002d022f7211 */ /* 0x002fe200078e08ff */
[----:B------:R-:W-:Y:S01]  /*24c0*/  CS2R R86, SRZ ;  /* 0x0000000000567805 */ /* 0x000fe2000001ff00 */
[-C--:B------:R-:W-:Y:S01]  /*24d0*/  LEA.HI.X.SX32 R61, R35, R0.reuse, 0x1, P0 ;  /* 0x00000000233d7211 */ /* 0x080fe200000f0eff */
[----:B------:R0:W-:Y:S01]  /*24e0*/  STL.64 [R1+0x70], R48 ;  /* 0x0000703001007387 */ /* 0x0001e20000100a00 */
[----:B------:R-:W-:-:S03]  /*24f0*/  LEA.HI.X.SX32 R59, R37, R0, 0x1, P1 ;  /* 0x00000000253b7211 */ /* 0x000fc600008f0eff */
[----:B------:R1:W-:Y:S04]  /*2500*/  STL.64 [R1+0x80], R56 ;  /* 0x0000803801007387 */ /* 0x0003e80000100a00 */
[----:B------:R2:W-:Y:S01]  /*2510*/  STL.64 [R1+0x78], R50 ;  /* 0x0000783201007387 */ /* 0x0005e20000100a00 */
[----:B0-----:R-:W-:-:S03]  /*2520*/  IMAD R49, R2, 0x2, R47 ;  /* 0x0000000202317824 */ /* 0x001fc600078e022f */
[----:B------:R0:W-:Y:S01]  /*2530*/  STL.64 [R1+0x68], R60 ;  /* 0x0000683c01007387 */ /* 0x0001e20000100a00 */
[----:B-1----:R-:W-:-:S03]  /*2540*/  LEA R56, P2, R39, R52, 0x1 ;  /* 0x0000003427387211 */ /* 0x002fc600078408ff */
[----:B------:R1:W-:Y:S01]  /*2550*/  STL.64 [R1+0x60], R58 ;  /* 0x0000603a01007387 */ /* 0x0003e20000100a00 */
[----:B--2---:R-:W-:Y:S02]  /*2560*/  LEA R51, R2, R49, 0x1 ;  /* 0x0000003102337211 */ /* 0x004fe400078e08ff */
[----:B------:R-:W-:-:S03]  /*2570*/  LEA.HI.X.SX32 R57, R39, R0, 0x1, P2 ;  /* 0x0000000027397211 */ /* 0x000fc600010f0eff */
[C---:B------:R-:W-:Y:S01]  /*2580*/  IMAD R35, R2.reuse, 0x2, R51 ;  /* 0x0000000202237824 */ /* 0x040fe200078e0233 */
[-C--:B0-----:R-:W-:Y:S01]  /*2590*/  LEA R60, P0, R29, R52.reuse, 0x1 ;  /* 0x000000341d3c7211 */ /* 0x081fe200078008ff */
[----:B------:R0:W-:Y:S01]  /*25a0*/  STL.64 [R1+0x58], R56 ;  /* 0x0000583801007387 */ /* 0x0001e20000100a00 */
[----:B-1----:R-:W-:Y:S02]  /*25b0*/  LEA R58, P1, R31, R52, 0x1 ;  /* 0x000000341f3a7211 */ /* 0x002fe400078208ff */
[C---:B------:R-:W-:Y:S02]  /*25c0*/  LEA R37, R2.reuse, R35, 0x1 ;  /* 0x0000002302257211 */ /* 0x040fe400078e08ff */
[-C--:B------:R-:W-:Y:S02]  /*25d0*/  LEA.HI.X.SX32 R61, R29, R0.reuse, 0x1, P0 ;  /* 0x000000001d3d7211 */ /* 0x080fe400000f0eff */
[----:B------:R-:W-:Y:S01]  /*25e0*/  LEA.HI.X.SX32 R59, R31, R0, 0x1, P1 ;  /* 0x000000001f3b7211 */ /* 0x000fe200008f0eff */
[----:B------:R-:W-:-:S02]  /*25f0*/  IMAD R29, R2, 0x2, R37 ;  /* 0x00000002021d7824 */ /* 0x000fc400078e0225 */
[----:B------:R1:W-:Y:S01]  /*2600*/  STL.64 [R1+0x50], R60 ;  /* 0x0000503c01007387 */ /* 0x0003e20000100a00 */
[C---:B0-----:R-:W-:Y:S02]  /*2610*/  LEA R56, P2, R33.reuse, R52, 0x1 ;  /* 0x0000003421387211 */ /* 0x041fe400078408ff */
[C---:B------:R-:W-:Y:S01]  /*2620*/  LEA R31, R2.reuse, R29, 0x1 ;  /* 0x0000001d021f7211 */ /* 0x040fe200078e08ff */
[----:B------:R0:W-:Y:S01]  /*2630*/  STL.64 [R1+0x48], R58 ;  /* 0x0000483a01007387 */ /* 0x0001e20000100a00 */
[----:B------:R-:W-:Y:S02]  /*2640*/  LEA.HI.X.SX32 R57, R33, R0, 0x1, P2 ;  /* 0x0000000021397211 */ /* 0x000fe400010f0eff */
[C---:B------:R-:W-:Y:S01]  /*2650*/  LEA R38, P2, R27.reuse, R52, 0x1 ;  /* 0x000000341b267211 */ /* 0x040fe200078408ff */
[----:B------:R-:W-:Y:S02]  /*2660*/  IMAD R33, R2, 0x2, R31 ;  /* 0x0000000202217824 */ /* 0x000fe400078e021f */
[----:B------:R2:W-:Y:S01]  /*2670*/  STL.64 [R1+0x40], R56 ;  /* 0x0000403801007387 */ /* 0x0005e20000100a00 */
[----:B------:R-:W-:Y:S01]  /*2680*/  LEA.HI.X.SX32 R39, R27, R0, 0x1, P2 ;  /* 0x000000001b277211 */ /* 0x000fe200010f0eff */
[----:B-1----:R-:W-:Y:S01]  /*2690*/  CS2R R60, SRZ ;  /* 0x00000000003c7805 */ /* 0x002fe2000001ff00 */
[----:B------:R-:W-:-:S02]  /*26a0*/  LEA R24, P2, R17, R52, 0x1 ;  /* 0x0000003411187211 */ /* 0x000fc400078408ff */
[----:B0-----:R-:W-:-:S04]  /*26b0*/  LEA R58, P0, R23, R52, 0x1 ;  /* 0x00000034173a7211 */ /* 0x001fc800078008ff */
[----:B------:R-:W-:Y:S02]  /*26c0*/  LEA.HI.X.SX32 R59, R23, R0, 0x1, P0 ;  /* 0x00000000173b7211 */ /* 0x000fe400000f0eff */
[----:B--2---:R-:W-:-:S03]  /*26d0*/  LEA R56, P1, R25, R52, 0x1 ;  /* 0x0000003419387211 */ /* 0x004fc600078208ff */
[----:B------:R0:W-:Y:S01]  /*26e0*/  STL.64 [R1+0x38], R58 ;  /* 0x0000383a01007387 */ /* 0x0001e20000100a00 */
[-C--:B------:R-:W-:Y:S02]  /*26f0*/  LEA.HI.X.SX32 R57, R25, R0.reuse, 0x1, P1 ;  /* 0x0000000019397211 */ /* 0x080fe400008f0eff */
[----:B------:R-:W-:Y:S02]  /*2700*/  LEA.HI.X.SX32 R25, R17, R0, 0x1, P2 ;  /* 0x0000000011197211 */ /* 0x000fe400010f0eff */
[C---:B------:R-:W-:Y:S01]  /*2710*/  LEA R250, P2, R11.reuse, R52, 0x1 ;  /* 0x000000340bfa7211 */ /* 0x040fe200078408ff */
[----:B------:R1:W-:Y:S03]  /*2720*/  STL.64 [R1+0x30], R56 ;  /* 0x0000303801007387 */ /* 0x0003e60000100a00 */
[----:B------:R-:W-:Y:S01]  /*2730*/  LEA.HI.X.SX32 R251, R11, R0, 0x1, P2 ;  /* 0x000000000bfb7211 */ /* 0x000fe200010f0eff */
[----:B------:R2:W-:Y:S01]  /*2740*/  STL.64 [R1+0x28], R38 ;  /* 0x0000282601007387 */ /* 0x0005e20000100a00 */
[----:B------:R-:W-:-:S02]  /*2750*/  LEA R244, P2, R41, R52, 0x1 ;  /* 0x0000003429f47211 */ /* 0x000fc400078408ff */
[----:B0-----:R-:W-:Y:S02]  /*2760*/  LEA R58, P0, R13, R52, 0x1 ;  /* 0x000000340d3a7211 */ /* 0x001fe400078008ff */
[-C--:B------:R-:W-:Y:S02]  /*2770*/  LEA.HI.X.SX32 R245, R41, R0.reuse, 0x1, P2 ;  /* 0x0000000029f57211 */ /* 0x080fe400010f0eff */
[----:B------:R-:W-:Y:S02]  /*2780*/  LEA.HI.X.SX32 R59, R13, R0, 0x1, P0 ;  /* 0x000000000d3b7211 */ /* 0x000fe400000f0eff */
[-C--:B-1----:R-:W-:Y:S02]  /*2790*/  LEA R56, P1, R15, R52.reuse, 0x1 ;  /* 0x000000340f387211 */ /* 0x082fe400078208ff */
[----:B------:R-:W-:Y:S01]  /*27a0*/  LEA R14, P0, R7, R52, 0x1 ;  /* 0x00000034070e7211 */ /* 0x000fe200078008ff */
[----:B------:R0:W-:Y:S01]  /*27b0*/  STL.64 [R1+0x20], R58 ;  /* 0x0000203a01007387 */ /* 0x0001e20000100a00 */
[----:B--2---:R-:W-:-:S02]  /*27c0*/  LEA R39, R2, R33, 0x1 ;  /* 0x0000002102277211 */ /* 0x004fc400078e08ff */
[----:B------:R-:W-:Y:S02]  /*27d0*/  LEA.HI.X.SX32 R57, R15, R0, 0x1, P1 ;  /* 0x000000000f397211 */ /* 0x000fe400008f0eff */
[----:B------:R-:W-:Y:S01]  /*27e0*/  LEA R12, P1, R9, R52, 0x1 ;  /* 0x00000034090c7211 */ /* 0x000fe200078208ff */
[C---:B------:R-:W-:Y:S01]  /*27f0*/  IMAD R53, R2.reuse, 0x2, R39 ;  /* 0x0000000202357824 */ /* 0x040fe200078e0227 */
[-C--:B------:R-:W-:Y:S01]  /*2800*/  LEA.HI.X.SX32 R15, R7, R0.reuse, 0x1, P0 ;  /* 0x00000000070f7211 */ /* 0x080fe200000f0eff */
[----:B------:R1:W-:Y:S01]  /*2810*/  STL.64 [R1+0x18], R56 ;  /* 0x0000183801007387 */ /* 0x0003e20000100a00 */
[----:B------:R-:W-:Y:S02]  /*2820*/  LEA.HI.X.SX32 R13, R9, R0, 0x1, P1 ;  /* 0x00000000090d7211 */ /* 0x000fe400008f0eff */
[C---:B------:R-:W-:Y:S01]  /*2830*/  LEA R23, R2.reuse, R53, 0x1 ;  /* 0x0000003502177211 */ /* 0x040fe200078e08ff */
[----:B------:R-:W-:Y:S01]  /*2840*/  STL.64 [R1+0x10], R24 ;  /* 0x0000101801007387 */ /* 0x000fe20000100a00 */
[-C--:B------:R-:W-:Y:S01]  /*2850*/  LEA R246, P1, R5, R52.reuse, 0x1 ;  /* 0x0000003405f67211 */ /* 0x080fe200078208ff */
[----:B0-----:R-:W-:Y:S01]  /*2860*/  CS2R R58, SRZ ;  /* 0x00000000003a7805 */ /* 0x001fe2000001ff00 */
[----:B------:R-:W-:Y:S01]  /*2870*/  LEA R248, P0, R3, R52, 0x1 ;  /* 0x0000003403f87211 */ /* 0x000fe200078008ff */
[C---:B------:R-:W-:Y:S01]  /*2880*/  IMAD R11, R2.reuse, 0x2, R23 ;  /* 0x00000002020b7824 */ /* 0x040fe200078e0217 */
[-C--:B------:R-:W-:Y:S01]  /*2890*/  LEA.HI.X.SX32 R247, R5, R0.reuse, 0x1, P1 ;  /* 0x0000000005f77211 */ /* 0x080fe200008f0eff */
[----:B------:R0:W-:Y:S01]  /*28a0*/  STL.64 [R1+0x8], R14 ;  /* 0x0000080e01007387 */ /* 0x0001e20000100a00 */
[----:B------:R-:W-:Y:S01]  /*28b0*/  LEA.HI.X.SX32 R249, R3, R0, 0x1, P0 ;  /* 0x0000000003f97211 */ /* 0x000fe200000f0eff */
[----:B-1----:R-:W-:Y:S01]  /*28c0*/  CS2R R56, SRZ ;  /* 0x0000000000387805 */ /* 0x002fe2000001ff00 */
[----:B------:R-:W-:Y:S01]  /*28d0*/  LEA R27, R2, R11, 0x1 ;  /* 0x0000000b021b7211 */ /* 0x000fe200078e08ff */
[----:B------:R1:W-:Y:S01]  /*28e0*/  STL.64 [R1], R12 ;  /* 0x0000000c01007387 */ /* 0x0003e20000100a00 */
[----:B------:R-:W-:-:S02]  /*28f0*/  LEA R242, P0, R43, R52, 0x1 ;  /* 0x000000342bf27211 */ /* 0x000fc400078008ff */
[----:B------:R-:W-:Y:S01]  /*2900*/  LEA R240, P1, R45, R52, 0x1 ;  /* 0x000000342df07211 */ /* 0x000fe200078208ff */
[C---:B------:R-:W-:Y:S01]  /*2910*/  IMAD R5, R2.reuse, 0x2, R27 ;  /* 0x0000000202057824 */ /* 0x040fe200078e021b */
[-C--:B------:R-:W-:Y:S02]  /*2920*/  LEA.HI.X.SX32 R243, R43, R0.reuse, 0x1, P0 ;  /* 0x000000002bf37211 */ /* 0x080fe400000f0eff */
[----:B------:R-:W-:Y:S01]  /*2930*/  LEA.HI.X.SX32 R241, R45, R0, 0x1, P1 ;  /* 0x000000002df17211 */ /* 0x000fe200008f0eff */
[----:B0-----:R-:W-:Y:S01]  /*2940*/  IMAD.MOV.U32 R14, RZ, RZ, -0x800000 ;  /* 0xff800000ff0e7424 */ /* 0x001fe200078e00ff */
[C---:B------:R-:W-:Y:S02]  /*2950*/  LEA R9, R2.reuse, R5, 0x1 ;  /* 0x0000000502097211 */ /* 0x040fe400078e08ff */
[-C--:B------:R-:W-:Y:S02]  /*2960*/  LEA R236, P0, R49, R52.reuse, 0x1 ;  /* 0x0000003431ec7211 */ /* 0x080fe400078008ff */
[----:B------:R-:W-:Y:S01]  /*2970*/  LEA R234, P1, R51, R52, 0x1 ;  /* 0x0000003433ea7211 */ /* 0x000fe200078208ff */
[----:B------:R-:W-:Y:S01]  /*2980*/  IMAD R25, R2, 0x2, R9 ;  /* 0x0000000202197824 */ /* 0x000fe200078e0209 */
[----:B------:R-:W-:-:S02]  /*2990*/  LEA.HI.X.SX32 R237, R49, R0, 0x1, P0 ;  /* 0x0000000031ed7211 */ /* 0x000fc400000f0eff */
[----:B------:R-:W-:Y:S02]  /*29a0*/  LEA.HI.X.SX32 R235, R51, R0, 0x1, P1 ;  /* 0x0000000033eb7211 */ /* 0x000fe400008f0eff */
[C---:B-1----:R-:W-:Y:S02]  /*29b0*/  LEA R13, R2.reuse, R25, 0x1 ;  /* 0x00000019020d7211 */ /* 0x042fe400078e08ff */
[-C--:B------:R-:W-:Y:S02]  /*29c0*/  LEA R228, P0, R37, R52.reuse, 0x1 ;  /* 0x0000003425e47211 */ /* 0x080fe400078008ff */
[----:B------:R-:W-:Y:S01]  /*29d0*/  LEA R226, P1, R29, R52, 0x1 ;  /* 0x000000341de27211 */ /* 0x000fe200078208ff */
[----:B------:R-:W-:Y:S01]  /*29e0*/  IMAD R15, R2, 0x2, R13 ;  /* 0x00000002020f7824 */ /* 0x000fe200078e020d */
[-C--:B------:R-:W-:Y:S02]  /*29f0*/  LEA.HI.X.SX32 R229, R37, R0.reuse, 0x1, P0 ;  /* 0x0000000025e57211 */ /* 0x080fe400000f0eff */
[----:B------:R-:W-:-:S02]  /*2a00*/  LEA.HI.X.SX32 R227, R29, R0, 0x1, P1 ;  /* 0x000000001de37211 */ /* 0x000fc400008f0eff */
[C---:B------:R-:W-:Y:S02]  /*2a10*/  LEA R17, R2.reuse, R15, 0x1 ;  /* 0x0000000f02117211 */ /* 0x040fe400078e08ff */
[-C--:B------:R-:W-:Y:S02]  /*2a20*/  LEA R218, P0, R33, R52.reuse, 0x1 ;  /* 0x0000003421da7211 */ /* 0x080fe400078008ff */
[----:B------:R-:W-:Y:S01]  /*2a30*/  LEA R214, P1, R39, R52, 0x1 ;  /* 0x0000003427d67211 */ /* 0x000fe200078208ff */
[C---:B------:R-:W-:Y:S01]  /*2a40*/  IMAD R7, R2.reuse, 0x2, R17 ;  /* 0x0000000202077824 */ /* 0x040fe200078e0211 */
[-C--:B------:R-:W-:Y:S02]  /*2a50*/  LEA.HI.X.SX32 R219, R33, R0.reuse, 0x1, P0 ;  /* 0x0000000021db7211 */ /* 0x080fe400000f0eff */
[----:B------:R-:W-:Y:S02]  /*2a60*/  LEA.HI.X.SX32 R215, R39, R0, 0x1, P1 ;  /* 0x0000000027d77211 */ /* 0x000fe400008f0eff */
[----:B------:R-:W-:-:S02]  /*2a70*/  LEA R8, R2, R7, 0x1 ;  /* 0x0000000702087211 */ /* 0x000fc400078e08ff */
[-C--:B------:R-:W-:Y:S02]  /*2a80*/  LEA R206, P0, R23, R52.reuse, 0x1 ;  /* 0x0000003417ce7211 */ /* 0x080fe400078008ff */
[----:B------:R-:W-:Y:S01]  /*2a90*/  LEA R202, P1, R11, R52, 0x1 ;  /* 0x000000340bca7211 */ /* 0x000fe200078208ff */
[C---:B------:R-:W-:Y:S01]  /*2aa0*/  IMAD R12, R2.reuse, 0x2, R8 ;  /* 0x00000002020c7824 */ /* 0x040fe200078e0208 */
[-C--:B------:R-:W-:Y:S01]  /*2ab0*/  LEA.HI.X.SX32 R207, R23, R0.reuse, 0x1, P0 ;  /* 0x0000000017cf7211 */ /* 0x080fe200000f0eff */
[----:B------:R-:W-:Y:S01]  /*2ac0*/  IMAD.MOV.U32 R23, RZ, RZ, RZ ;  /* 0x000000ffff177224 */ /* 0x000fe200078e00ff */
[----:B------:R-:W-:Y:S02]  /*2ad0*/  LEA.HI.X.SX32 R203, R11, R0, 0x1, P1 ;  /* 0x000000000bcb7211 */ /* 0x000fe400008f0eff */
[----:B------:R-:W-:Y:S02]  /*2ae0*/  LEA R3, R2, R12, 0x1 ;  /* 0x0000000c02037211 */ /* 0x000fe400078e08ff */
[----:B------:R-:W-:-:S02]  /*2af0*/  LEA R194, P0, R5, R52, 0x1 ;  /* 0x0000003405c27211 */ /* 0x000fc400078008ff */
[----:B------:R-:W-:Y:S01]  /*2b00*/  LEA R190, P1, R9, R52, 0x1 ;  /* 0x0000003409be7211 */ /* 0x000fe200078208ff */
[C---:B------:R-:W-:Y:S01]  /*2b10*/  IMAD R4, R2.reuse, 0x2, R3 ;  /* 0x0000000202047824 */ /* 0x040fe200078e0203 */
[----:B------:R-:W-:Y:S02]  /*2b20*/  LEA.HI.X.SX32 R195, R5, R0, 0x1, P0 ;  /* 0x0000000005c37211 */ /* 0x000fe400000f0eff */
[----:B------:R-:W-:Y:S02]  /*2b30*/  LEA R238, P2, R47, R52, 0x1 ;  /* 0x000000342fee7211 */ /* 0x000fe400078408ff */
[C---:B------:R-:W-:Y:S02]  /*2b40*/  LEA R11, R2.reuse, R4, 0x1 ;  /* 0x00000004020b7211 */ /* 0x040fe400078e08ff */
[-C--:B------:R-:W-:Y:S02]  /*2b50*/  LEA.HI.X.SX32 R191, R9, R0.reuse, 0x1, P1 ;  /* 0x0000000009bf7211 */ /* 0x080fe400008f0eff */
[----:B------:R-:W-:Y:S01]  /*2b60*/  LEA.HI.X.SX32 R239, R47, R0, 0x1, P2 ;  /* 0x000000002fef7211 */ /* 0x000fe200010f0eff */
[----:B------:R-:W-:Y:S01]  /*2b70*/  IMAD R5, R2, 0x2, R11 ;  /* 0x0000000202057824 */ /* 0x000fe200078e020b */
[----:B------:R-:W-:-:S02]  /*2b80*/  LEA R230, P2, R35, R52, 0x1 ;  /* 0x0000003423e67211 */ /* 0x000fc400078408ff */
[----:B------:R-:W-:Y:S02]  /*2b90*/  LEA R182, P0, R13, R52, 0x1 ;  /* 0x000000340db67211 */ /* 0x000fe400078008ff */
[C---:B------:R-:W-:Y:S02]  /*2ba0*/  LEA R9, R2.reuse, R5, 0x1 ;  /* 0x0000000502097211 */ /* 0x040fe400078e08ff */
[----:B------:R-:W-:Y:S02]  /*2bb0*/  LEA.HI.X.SX32 R231, R35, R0, 0x1, P2 ;  /* 0x0000000023e77211 */ /* 0x000fe400010f0eff */
[----:B------:R-:W-:Y:S01]  /*2bc0*/  LEA R222, P2, R31, R52, 0x1 ;  /* 0x000000341fde7211 */ /* 0x000fe200078408ff */
[----:B------:R-:W-:Y:S01]  /*2bd0*/  IMAD R10, R2, 0x2, R9 ;  /* 0x00000002020a7824 */ /* 0x000fe200078e0209 */
[----:B------:R-:W-:Y:S01]  /*2be0*/  LEA.HI.X.SX32 R183, R13, R0, 0x1, P0 ;  /* 0x000000000db77211 */ /* 0x000fe200000f0eff */
[----:B------:R-:W-:Y:S01]  /*2bf0*/  IMAD.MOV.U32 R13, RZ, RZ, 0x3f800000 ;  /* 0x3f800000ff0d7424 */ /* 0x000fe200078e00ff */
[----:B------:R-:W-:-:S02]  /*2c00*/  LEA R178, P1, R15, R52, 0x1 ;  /* 0x000000340fb27211 */ /* 0x000fc400078208ff */
[----:B------:R-:W-:Y:S02]  /*2c10*/  LEA R174, P0, R7, R52, 0x1 ;  /* 0x0000003407ae7211 */ /* 0x000fe400078008ff */
[C---:B------:R-:W-:Y:S02]  /*2c20*/  LEA R6, R2.reuse, R10, 0x1 ;  /* 0x0000000a02067211 */ /* 0x040fe400078e08ff */
[----:B------:R-:W-:Y:S01]  /*2c30*/  LEA.HI.X.SX32 R223, R31, R0, 0x1, P2 ;  /* 0x000000001fdf7211 */ /* 0x000fe200010f0eff */
[----:B------:R-:W-:Y:S01]  /*2c40*/  IMAD.MOV.U32 R31, RZ, RZ, -0x800000 ;  /* 0xff800000ff1f7424 */ /* 0x000fe200078e00ff */
[----:B------:R-:W-:Y:S02]  /*2c50*/  LEA R210, P2, R53, R52, 0x1 ;  /* 0x0000003435d27211 */ /* 0x000fe400078408ff */
[-C--:B------:R-:W-:Y:S02]  /*2c60*/  LEA.HI.X.SX32 R179, R15, R0.reuse, 0x1, P1 ;  /* 0x000000000fb37211 */ /* 0x080fe400008f0eff */
[----:B------:R-:W-:Y:S01]  /*2c70*/  LEA.HI.X.SX32 R175, R7, R0, 0x1, P0 ;  /* 0x0000000007af7211 */ /* 0x000fe200000f0eff */
[----:B------:R-:W-:Y:S01]  /*2c80*/  IMAD R7, R2, 0x2, R6 ;  /* 0x0000000202077824 */ /* 0x000fe200078e0206 */
[----:B------:R-:W-:-:S02]  /*2c90*/  LEA R172, P1, R8, R52, 0x1 ;  /* 0x0000003408ac7211 */ /* 0x000fc400078208ff */
[----:B------:R-:W-:Y:S02]  /*2ca0*/  LEA.HI.X.SX32 R211, R53, R0, 0x1, P2 ;  /* 0x0000000035d37211 */ /* 0x000fe400010f0eff */
[----:B------:R-:W-:Y:S02]  /*2cb0*/  LEA R198, P2, R27, R52, 0x1 ;  /* 0x000000341bc67211 */ /* 0x000fe400078408ff */
[----:B------:R-:W-:Y:S02]  /*2cc0*/  LEA.HI.X.SX32 R173, R8, R0, 0x1, P1 ;  /* 0x0000000008ad7211 */ /* 0x000fe400008f0eff */
[----:B------:R-:W-:Y:S02]  /*2cd0*/  LEA R168, P0, R3, R52, 0x1 ;  /* 0x0000003403a87211 */ /* 0x000fe400078008ff */
[----:B------:R-:W-:Y:S02]  /*2ce0*/  LEA R8, R2, R7, 0x1 ;  /* 0x0000000702087211 */ /* 0x000fe400078e08ff */
[----:B------:R-:W-:-:S02]  /*2cf0*/  LEA.HI.X.SX32 R199, R27, R0, 0x1, P2 ;  /* 0x000000001bc77211 */ /* 0x000fc400010f0eff */
[----:B------:R-:W-:Y:S02]  /*2d00*/  LEA R186, P2, R25, R52, 0x1 ;  /* 0x0000003419ba7211 */ /* 0x000fe400078408ff */
[----:B------:R-:W-:Y:S01]  /*2d10*/  LEA.HI.X.SX32 R169, R3, R0, 0x1, P0 ;  /* 0x0000000003a97211 */ /* 0x000fe200000f0eff */
[----:B------:R-:W-:Y:S01]  /*2d20*/  IMAD R3, R2, 0x2, R8 ;  /* 0x0000000202037824 */ /* 0x000fe200078e0208 */
[C---:B------:R-:W-:Y:S02]  /*2d30*/  LEA R166, P1, R4.reuse, R52, 0x1 ;  /* 0x0000003404a67211 */ /* 0x040fe400078208ff */
[----:B------:R-:W-:Y:S02]  /*2d40*/  LEA.HI.X.SX32 R187, R25, R0, 0x1, P2 ;  /* 0x0000000019bb7211 */ /* 0x000fe400010f0eff */
[----:B------:R-:W-:Y:S02]  /*2d50*/  LEA R176, P2, R17, R52, 0x1 ;  /* 0x0000003411b07211 */ /* 0x000fe400078408ff */
[----:B------:R-:W-:-:S02]  /*2d60*/  LEA.HI.X.SX32 R167, R4, R0, 0x1, P1 ;  /* 0x0000000004a77211 */ /* 0x000fc400008f0eff */
[----:B------:R-:W-:Y:S02]  /*2d70*/  LEA R162, P0, R5, R52, 0x1 ;  /* 0x0000003405a27211 */ /* 0x000fe400078008ff */
[----:B------:R-:W-:Y:S02]  /*2d80*/  LEA R4, R2, R3, 0x1 ;  /* 0x0000000302047211 */ /* 0x000fe400078e08ff */
[----:B------:R-:W-:Y:S02]  /*2d90*/  LEA.HI.X.SX32 R177, R17, R0, 0x1, P2 ;  /* 0x0000000011b17211 */ /* 0x000fe400010f0eff */
[----:B------:R-:W-:Y:S02]  /*2da0*/  LEA R170, P2, R12, R52, 0x1 ;  /* 0x000000340caa7211 */ /* 0x000fe400078408ff */
        /* <DEDUP_REMOVED lines=8> */
[----:B------:R-:W-:Y:S01]  /*2e30*/  LEA.HI.X.SX32 R165, R11, R0, 0x1, P2 ;  /* 0x000000000ba57211 */ /* 0x000fe200010f0eff */
[----:B------:R-:W-:Y:S01]  /*2e40*/  IMAD.MOV.U32 R11, RZ, RZ, 0x3f800000 ;  /* 0x3f800000ff0b7424 */ /* 0x000fe200078e00ff */
[----:B------:R-:W-:-:S02]  /*2e50*/  LEA R32, P2, R10, R52, 0x1 ;  /* 0x000000340a207211 */ /* 0x000fc400078408ff */
[----:B------:R-:W-:Y:S01]  /*2e60*/  LEA.HI.X.SX32 R37, R7, R0, 0x1, P1 ;  /* 0x0000000007257211 */ /* 0x000fe200008f0eff */
[----:B------:R-:W-:Y:S01]  /*2e70*/  IMAD R7, R2, 0x2, R9 ;  /* 0x0000000202077824 */ /* 0x000fe200078e0209 */
[----:B------:R-:W-:Y:S02]  /*2e80*/  LEA R34, P0, R6, R52, 0x1 ;  /* 0x0000003406227211 */ /* 0x000fe400078008ff */
[----:B------:R-:W-:Y:S02]  /*2e90*/  LEA.HI.X.SX32 R33, R10, R0, 0x1, P2 ;  /* 0x000000000a217211 */ /* 0x000fe400010f0eff */
[----:B------:R-:W-:Y:S02]  /*2ea0*/  LEA R38, P2, R8, R52, 0x1 ;  /* 0x0000003408267211 */ /* 0x000fe400078408ff */
[----:B------:R-:W-:Y:S02]  /*2eb0*/  LEA.HI.X.SX32 R35, R6, R0, 0x1, P0 ;  /* 0x0000000006237211 */ /* 0x000fe400000f0eff */
[----:B------:R-:W-:-:S02]  /*2ec0*/  LEA R6, R2, R7, 0x1 ;  /* 0x0000000702067211 */ /* 0x000fc400078e08ff */
[----:B------:R-:W-:Y:S02]  /*2ed0*/  LEA.HI.X.SX32 R39, R8, R0, 0x1, P2 ;  /* 0x0000000008277211 */ /* 0x000fe400010f0eff */
[-C--:B------:R-:W-:Y:S01]  /*2ee0*/  LEA R40, P0, R3, R52.reuse, 0x1 ;  /* 0x0000003403287211 */ /* 0x080fe200078008ff */
[----:B------:R-:W-:Y:S01]  /*2ef0*/  IMAD R2, R2, 0x2, R6 ;  /* 0x0000000202027824 */ /* 0x000fe200078e0206 */
[CC--:B------:R-:W-:Y:S02]  /*2f00*/  LEA R42, P1, R4.reuse, R52.reuse, 0x1 ;  /* 0x00000034042a7211 */ /* 0x0c0fe400078208ff */
[----:B------:R-:W-:Y:S02]  /*2f10*/  LEA R44, P2, R5, R52, 0x1 ;  /* 0x00000034052c7211 */ /* 0x000fe400078408ff */
[-C--:B------:R-:W-:Y:S02]  /*2f20*/  LEA.HI.X.SX32 R41, R3, R0.reuse, 0x1, P0 ;  /* 0x0000000003297211 */ /* 0x080fe400000f0eff */
[----:B------:R-:W-:-:S02]  /*2f30*/  LEA.HI.X.SX32 R43, R4, R0, 0x1, P1 ;  /* 0x00000000042b7211 */ /* 0x000fc400008f0eff */
[----:B------:R-:W-:Y:S02]  /*2f40*/  LEA.HI.X.SX32 R45, R5, R0, 0x1, P2 ;  /* 0x00000000052d7211 */ /* 0x000fe400010f0eff */
[-C--:B------:R-:W-:Y:S02]  /*2f50*/  LEA R46, P0, R9, R52.reuse, 0x1 ;  /* 0x00000034092e7211 */ /* 0x080fe400078008ff */
[CC--:B------:R-:W-:Y:S02]  /*2f60*/  LEA R48, P1, R7.reuse, R52.reuse, 0x1 ;  /* 0x0000003407307211 */ /* 0x0c0fe400078208ff */
[-C--:B------:R-:W-:Y:S02]  /*2f70*/  LEA R50, P2, R6, R52.reuse, 0x1 ;  /* 0x0000003406327211 */ /* 0x080fe400078408ff */
[----:B------:R-:W-:Y:S02]  /*2f80*/  LEA R52, P3, R2, R52, 0x1 ;  /* 0x0000003402347211 */ /* 0x000fe400078608ff */
[----:B------:R-:W-:-:S02]  /*2f90*/  LEA.HI.X.SX32 R49, R7, R0, 0x1, P1 ;  /* 0x0000000007317211 */ /* 0x000fc400008f0eff */
[-C--:B------:R-:W-:Y:S02]  /*2fa0*/  LEA.HI.X.SX32 R53, R2, R0.reuse, 0x1, P3 ;  /* 0x0000000002357211 */ /* 0x080fe400018f0eff */
[----:B------:R-:W-:Y:S02]  /*2fb0*/  LOP3.LUT R4, R20, 0x40, RZ, 0x3c, !PT ;  /* 0x0000004014047812 */ /* 0x000fe400078e3cff */
[C---:B------:R-:W-:Y:S02]  /*2fc0*/  LOP3.LUT R3, R18.reuse, 0x20, RZ, 0x3c, !PT ;  /* 0x0000002012037812 */ /* 0x040fe400078e3cff */
[----:B------:R-:W-:Y:S02]  /*2fd0*/  LOP3.LUT R2, R18, 0x40, RZ, 0x3c, !PT ;  /* 0x0000004012027812 */ /* 0x000fe400078e3cff */
[-C--:B------:R-:W-:Y:S02]  /*2fe0*/  LEA.HI.X.SX32 R47, R9, R0.reuse, 0x1, P0 ;  /* 0x00000000092f7211 */ /* 0x080fe400000f0eff */
[----:B------:R-:W-:-:S02]  /*2ff0*/  LEA.HI.X.SX32 R51, R6, R0, 0x1, P2 ;  /* 0x0000000006337211 */ /* 0x000fc400010f0eff */
[----:B------:R-:W-:Y:S01]  /*3000*/  ISETP.NE.U32.AND P1, PT, R54, RZ, PT ;  /* 0x000000ff3600720c */ /* 0x000fe20003f25070 */
[----:B------:R-:W-:Y:S01]  /*3010*/  IMAD.MOV.U32 R54, RZ, RZ, -0x800000 ;  /* 0xff800000ff367424 */ /* 0x000fe200078e00ff */
[C---:B------:R-:W-:Y:S02]  /*3020*/  LOP3.LUT R4, R19.reuse, 0x20, RZ, 0x3c, !PT ;  /* 0x0000002013047812 */ /* 0x040fe400078e3cff */
[C---:B------:R-:W-:Y:S02]  /*3030*/  LOP3.LUT R3, R19.reuse, 0x40, RZ, 0x3c, !PT ;  /* 0x0000004013037812 */ /* 0x040fe400078e3cff */
[----:B------:R-:W-:Y:S02]  /*3040*/  LOP3.LUT R2, R19, 0x60, RZ, 0x3c, !PT ;  /* 0x0000006013027812 */ /* 0x000fe400078e3cff */
[----:B------:R-:W-:Y:S02]  /*3050*/  LOP3.LUT P0, RZ, R64, 0x3, RZ, 0xc0, !PT ;  /* 0x0000000340ff7812 */ /* 0x000fe4000780c0ff */
[----:B------:R-:W-:-:S02]  /*3060*/  MOV R0, 0x3f800000 ;  /* 0x3f80000000007802 */ /* 0x000fc40000000f00 */
[----:B------:R-:W-:Y:S02]  /*3070*/  MOV R24, RZ ;  /* 0x000000ff00187202 */ /* 0x000fe40000000f00 */
[----:B------:R-:W-:Y:S02]  /*3080*/  MOV R15, 0xff800000 ;  /* 0xff800000000f7802 */ /* 0x000fe40000000f00 */
[----:B------:R-:W-:Y:S02]  /*3090*/  MOV R25, 0xff800000 ;  /* 0xff80000000197802 */ /* 0x000fe40000000f00 */
[----:B------:R-:W-:Y:S02]  /*30a0*/  MOV R29, 0xff800000 ;  /* 0xff800000001d7802 */ /* 0x000fe40000000f00 */
[----:B------:R-:W-:Y:S02]  /*30b0*/  MOV R10, 0x3f800000 ;  /* 0x3f800000000a7802 */ /* 0x000fe40000000f00 */
[----:B------:R-:W-:-:S02]  /*30c0*/  MOV R12, 0x3f800000 ;  /* 0x3f800000000c7802 */ /* 0x000fc40000000f00 */
[----:B------:R-:W-:Y:S02]  /*30d0*/  MOV R17, 0x3f800000 ;  /* 0x3f80000000117802 */ /* 0x000fe40000000f00 */
[----:B------:R-:W-:Y:S02]  /*30e0*/  MOV R27, 0x3f800000 ;  /* 0x3f800000001b7802 */ /* 0x000fe40000000f00 */
[C---:B------:R-:W-:Y:S02]  /*30f0*/  LOP3.LUT R4, R26.reuse, 0x20, RZ, 0x3c, !PT ;  /* 0x000000201a047812 */ /* 0x040fe400078e3cff */
[C---:B------:R-:W-:Y:S02]  /*3100*/  LOP3.LUT R3, R26.reuse, 0x40, RZ, 0x3c, !PT ;  /* 0x000000401a037812 */ /* 0x040fe400078e3cff */
[----:B------:R-:W-:Y:S02]  /*3110*/  LOP3.LUT R2, R26, 0x60, RZ, 0x3c, !PT ;  /* 0x000000601a027812 */ /* 0x000fe400078e3cff */
.L_x_1:
[----:B------:R-:W2:Y:S04]  /*3120*/  LDL.64 R4, [R1+0x280] ;  /* 0x0002800001047983 */ /* 0x000ea80000100a00 */
[----:B------:R-:W3:Y:S04]  /*3130*/  LDL.64 R6, [R1+0x288] ;  /* 0x0002880001067983 */ /* 0x000ee80000100a00 */
[----:B------:R-:W4:Y:S04]  /*3140*/  LDL.64 R72, [R1+0x290] ;  /* 0x0002900001487983 */ /* 0x000f280000100a00 */
[----:B------:R-:W5:Y:S04]  /*3150*/  LDL.64 R96, [R1+0x278] ;  /* 0x0002780001607983 */ /* 0x000f680000100a00 */
        /* <DEDUP_REMOVED lines=42> */
[----:B------:R-:W5:Y:S01]  /*3400*/  LDL.64 R204, [R1+0x68] ;  /* 0x0000680001cc7983 */ /* 0x000f620000100a00 */
[----:B--2---:R-:W-:-:S04]  /*3410*/  IMAD.WIDE R4, R24, 0x2, R4 ;  /* 0x0000000218047825 */ /* 0x004fc800078e0204 */
[----:B---3--:R-:W-:-:S04]  /*3420*/  IMAD.WIDE R6, R24, 0x2, R6 ;  /* 0x0000000218067825 */ /* 0x008fc800078e0206 */
[C---:B----4-:R-:W-:Y:S01]  /*3430*/  IMAD.WIDE R74, R24.reuse, 0x2, R72 ;  /* 0x00000002184a7825 */ /* 0x050fe200078e0248 */
[----:B------:R5:W2:Y:S04]  /*3440*/  LDG.E.U16 R103, [R6.64] ;  /* 0x0000000406677981 */ /* 0x000aa8000c1e1500 */
[----:B------:R0:W3:Y:S04]  /*3450*/  LDG.E.U16 R73, [R4.64] ;  /* 0x0000000404497981 */ /* 0x0000e8000c1e1500 */
[----:B------:R1:W4:Y:S01]  /*3460*/  LDG.E.U16 R74, [R74.64] ;  /* 0x000000044a4a7981 */ /* 0x000322000c1e1500 */
[----:B-----5:R-:W-:-:S03]  /*3470*/  IMAD.WIDE R6, R24, 0x2, R112 ;  /* 0x0000000218067825 */ /* 0x020fc600078e0270 */
[----:B------:R-:W5:Y:S01]  /*3480*/  LDL.64 R112, [R1+0x1f8] ;  /* 0x0001f80001707983 */ /* 0x000f620000100a00 */
[----:B0-----:R-:W-:-:S04]  /*3490*/  IMAD.WIDE R4, R24, 0x2, R96 ;  /* 0x0000000218047825 */ /* 0x001fc800078e0260 */
[C---:B------:R-:W-:Y:S02]  /*34a0*/  IMAD.WIDE R96, R24.reuse, 0x2, R92 ;  /* 0x0000000218607825 */ /* 0x040fe400078e025c */
[----:B------:R-:W2:Y:S02]  /*34b0*/  LDL.64 R92, [R1+0x210] ;  /* 0x00021000015c7983 */ /* 0x000ea40000100a00 */
[C---:B------:R-:W-:Y:S02]  /*34c0*/  IMAD.WIDE R64, R24.reuse, 0x2, R64 ;  /* 0x0000000218407825 */ /* 0x040fe400078e0240 */
[----:B------:R0:W3:Y:S02]  /*34d0*/  LDG.E.U16 R4, [R4.64] ;  /* 0x0000000404047981 */ /* 0x0000e4000c1e1500 */
[C---:B------:R-:W-:Y:S02]  /*34e0*/  IMAD.WIDE R8, R24.reuse, 0x2, R8 ;  /* 0x0000000218087825 */ /* 0x040fe400078e0208 */
[----:B------:R1:W3:Y:S02]  /*34f0*/  LDG.E.U16 R102, [R64.64] ;  /* 0x0000000440667981 */ /* 0x0002e4000c1e1500 */
[----:B------:R-:W-:-:S02]  /*3500*/  IMAD.WIDE R66, R24, 0x2, R66 ;  /* 0x0000000218427825 */ /* 0x000fc400078e0242 */
[----:B------:R1:W3:Y:S02]  /*3510*/  LDG.E.U16 R72, [R8.64] ;  /* 0x0000000408487981 */ /* 0x0002e4000c1e1500 */
[C---:B------:R-:W-:Y:S02]  /*3520*/  IMAD.WIDE R2, R24.reuse, 0x2, R2 ;  /* 0x0000000218027825 */ /* 0x040fe400078e0202 */
[----:B0-----:R0:W3:Y:S02]  /*3530*/  LDG.E.U16 R5, [R6.64] ;  /* 0x0000000406057981 */ /* 0x0010e4000c1e1500 */
[C---:B-1----:R-:W-:Y:S02]  /*3540*/  IMAD.WIDE R64, R24.reuse, 0x2, R116 ;  /* 0x0000000218407825 */ /* 0x042fe400078e0274 */
[----:B------:R1:W3:Y:S02]  /*3550*/  LDG.E.U16 R2, [R2.64] ;  /* 0x0000000402027981 */ /* 0x0002e4000c1e1500 */
[----:B------:R-:W-:-:S02]  /*3560*/  IMAD.WIDE R8, R24, 0x2, R100 ;  /* 0x0000000218087825 */ /* 0x000fc400078e0264 */
[----:B------:R0:W3:Y:S02]  /*3570*/  LDG.E.U16 R101, [R66.64] ;  /* 0x0000000442657981 */ /* 0x0000e4000c1e1500 */
[C---:B------:R-:W-:Y:S02]  /*3580*/  IMAD.WIDE R98, R24.reuse, 0x2, R98 ;  /* 0x0000000218627825 */ /* 0x040fe400078e0262 */
[----:B------:R-:W3:Y:S04]  /*3590*/  LDL.64 R116, [R1+0x1d8] ;  /* 0x0001d80001747983 */ /* 0x000ee80000100a00 */
[----:B-1----:R1:W3:Y:S04]  /*35a0*/  LDG.E.U16 R3, [R98.64] ;  /* 0x0000000462037981 */ /* 0x0022e8000c1e1500 */
[----:B0-----:R0:W3:Y:S01]  /*35b0*/  LDG.E.U16 R67, [R64.64] ;  /* 0x0000000440437981 */ /* 0x0010e2000c1e1500 */
[----:B------:R-:W-:-:S03]  /*35c0*/  IMAD.WIDE R108, R24, 0x2, R108 ;  /* 0x00000002186c7825 */ /* 0x000fc600078e026c */
[----:B------:R1:W3:Y:S01]  /*35d0*/  LDG.E.U16 R8, [R8.64] ;  /* 0x0000000408087981 */ /* 0x0002e2000c1e1500 */
[----:B------:R-:W-:-:S03]  /*35e0*/  IMAD.WIDE R6, R24, 0x2, R114 ;  /* 0x0000000218067825 */ /* 0x000fc600078e0272 */
[----:B------:R-:W3:Y:S01]  /*35f0*/  LDL.64 R114, [R1+0x1c8] ;  /* 0x0001c80001727983 */ /* 0x000ee20000100a00 */
[----:B0-----:R-:W-:-:S03]  /*3600*/  IMAD.WIDE R64, R24, 0x2, R128 ;  /* 0x0000000218407825 */ /* 0x001fc600078e0280 */
[----:B------:R0:W3:Y:S04]  /*3610*/  LDG.E.U16 R66, [R108.64] ;  /* 0x000000046c427981 */ /* 0x0000e8000c1e1500 */
[----:B-1----:R1:W4:Y:S01]  /*3620*/  LDG.E.U16 R99, [R64.64] ;  /* 0x0000000440637981 */ /* 0x002322000c1e1500 */
[----:B------:R-:W-:-:S03]  /*3630*/  IMAD.WIDE R110, R24, 0x2, R110 ;  /* 0x00000002186e7825 */ /* 0x000fc600078e026e */
[----:B------:R-:W4:Y:S01]  /*3640*/  LDL.64 R128, [R1+0x180] ;  /* 0x0001800001807983 */ /* 0x000f220000100a00 */
[----:B0-----:R-:W-:-:S03]  /*3650*/  IMAD.WIDE R108, R24, 0x2, R120 ;  /* 0x00000002186c7825 */ /* 0x001fc600078e0278 */
[----:B------:R-:W4:Y:S01]  /*3660*/  LDL.64 R120, [R1+0x1a8] ;  /* 0x0001a80001787983 */ /* 0x000f220000100a00 */
[----:B-1----:R-:W-:-:S03]  /*3670*/  IMAD.WIDE R64, R24, 0x2, R122 ;  /* 0x0000000218407825 */ /* 0x002fc600078e027a */
[----:B------:R-:W4:Y:S01]  /*3680*/  LDL.64 R122, [R1+0x198] ;  /* 0x00019800017a7983 */ /* 0x000f220000100a00 */
[----:B------:R-:W-:-:S03]  /*3690*/  IMAD.WIDE R94, R24, 0x2, R94 ;  /* 0x00000002185e7825 */ /* 0x000fc600078e025e */
[----:B------:R0:W4:Y:S04]  /*36a0*/  LDG.E.U16 R100, [R110.64] ;  /* 0x000000046e647981 */ /* 0x000128000c1e1500 */
[----:B------:R1:W4:Y:S04]  /*36b0*/  LDG.E.U16 R94, [R94.64] ;  /* 0x000000045e5e7981 */ /* 0x000328000c1e1500 */
[----:B------:R1:W4:Y:S01]  /*36c0*/  LDG.E.U16 R6, [R6.64] ;  /* 0x0000000406067981 */ /* 0x000322000c1e1500 */
[----:B0-----:R-:W-:-:S03]  /*36d0*/  IMAD.WIDE R110, R24, 0x2, R126 ;  /* 0x00000002186e7825 */ /* 0x001fc600078e027e */
[----:B------:R-:W4:Y:S04]  /*36e0*/  LDL.64 R126, [R1+0x178] ;  /* 0x00017800017e7983 */ /* 0x000f280000100a00 */
[----:B------:R0:W4:Y:S04]  /*36f0*/  LDG.E.U16 R65, [R64.64] ;  /* 0x0000000440417981 */ /* 0x000128000c1e1500 */
[----:B------:R0:W4:Y:S04]  /*3700*/  LDG.E.U16 R98, [R110.64] ;  /* 0x000000046e627981 */ /* 0x000128000c1e1500 */
[----:B------:R0:W4:Y:S04]  /*3710*/  LDG.E.U16 R96, [R96.64] ;  /* 0x0000000460607981 */ /* 0x000128000c1e1500 */
[----:B------:R0:W4:Y:S01]  /*3720*/  LDG.E.U16 R108, [R108.64] ;  /* 0x000000046c6c7981 */ /* 0x000122000c1e1500 */
[----:B-----5:R-:W-:-:S05]  /*3730*/  IMAD.WIDE R112, R24, 0x2, R112 ;  /* 0x0000000218707825 */ /* 0x020fca00078e0270 */
[----:B-1----:R1:W5:Y:S01]  /*3740*/  LDG.E.U16 R7, [R112.64] ;  /* 0x0000000470077981 */ /* 0x002362000c1e1500 */
[----:B--2---:R-:W-:-:S05]  /*3750*/  IMAD.WIDE R92, R24, 0x2, R92 ;  /* 0x00000002185c7825 */ /* 0x004fca00078e025c */
[----:B------:R2:W5:Y:S01]  /*3760*/  LDG.E.U16 R95, [R92.64] ;  /* 0x000000045c5f7981 */ /* 0x000562000c1e1500 */
[----:B-1----:R-:W-:-:S03]  /*3770*/  IMAD.WIDE R112, R24, 0x2, R140 ;  /* 0x0000000218707825 */ /* 0x002fc600078e028c */
[----:B------:R-:W5:Y:S04]  /*3780*/  LDL.64 R140, [R1+0x138] ;  /* 0x00013800018c7983 */ /* 0x000f680000100a00 */
[----:B------:R1:W5:Y:S01]  /*3790*/  LDG.E.U16 R9, [R112.64] ;  /* 0x0000000470097981 */ /* 0x000362000c1e1500 */
[----:B--2---:R-:W-:-:S03]  /*37a0*/  IMAD.WIDE R92, R24, 0x2, R124 ;  /* 0x00000002185c7825 */ /* 0x004fc600078e027c */
[----:B------:R-:W2:Y:S04]  /*37b0*/  LDL.64 R124, [R1+0x170] ;  /* 0x00017000017c7983 */ /* 0x000ea80000100a00 */
[----:B0-----:R0:W2:Y:S01]  /*37c0*/  LDG.E.U16 R64, [R92.64] ;  /* 0x000000045c407981 */ /* 0x0010a2000c1e1500 */
[----:B-1----:R-:W-:-:S03]  /*37d0*/  IMAD.WIDE R112, R24, 0x2, R130 ;  /* 0x0000000218707825 */ /* 0x002fc600078e0282 */
[----:B------:R-:W2:Y:S01]  /*37e0*/  LDL.64 R130, [R1+0xf8] ;  /* 0x0000f80001827983 */ /* 0x000ea20000100a00 */
[----:B0-----:R-:W-:-:S03]  /*37f0*/  IMAD.WIDE R92, R24, 0x2, R118 ;  /* 0x00000002185c7825 */ /* 0x001fc600078e0276 */
[----:B------:R-:W2:Y:S01]  /*3800*/  LDL.64 R118, [R1+0x168] ;  /* 0x0001680001767983 */ /* 0x000ea20000100a00 */
[----:B------:R-:W-:-:S03]  /*3810*/  IMAD.WIDE R110, R24, 0x2, R132 ;  /* 0x00000002186e7825 */ /* 0x000fc600078e0284 */
[----:B------:R0:W2:Y:S04]  /*3820*/  LDG.E.U16 R93, [R92.64] ;  /* 0x000000045c5d7981 */ /* 0x0000a8000c1e1500 */
[----:B------:R-:W2:Y:S04]  /*3830*/  LDL.64 R132, [R1+0x118] ;  /* 0x0001180001847983 */ /* 0x000ea80000100a00 */
[----:B0-----:R0:W2:Y:S01]  /*3840*/  LDG.E.U16 R92, [R110.64] ;  /* 0x000000046e5c7981 */ /* 0x0010a2000c1e1500 */
[----:B---3--:R-:W-:-:S05]  /*3850*/  IMAD.WIDE R114, R24, 0x2, R114 ;  /* 0x0000000218727825 */ /* 0x008fca00078e0272 */
[----:B------:R1:W3:Y:S01]  /*3860*/  LDG.E.U16 R97, [R114.64] ;  /* 0x0000000472617981 */ /* 0x0002e2000c1e1500 */
[----:B0-----:R-:W-:-:S03]  /*3870*/  IMAD.WIDE R110, R24, 0x2, R136 ;  /* 0x00000002186e7825 */ /* 0x001fc600078e0288 */
[----:B------:R-:W3:Y:S01]  /*3880*/  LDL.64 R136, [R1+0x130] ;  /* 0x0001300001887983 */ /* 0x000ee20000100a00 */
[----:B----4-:R-:W-:-:S06]  /*3890*/  IMAD.WIDE R122, R24, 0x2, R122 ;  /* 0x00000002187a7825 */ /* 0x010fcc00078e027a */
[----:B------:R0:W4:Y:S01]  /*38a0*/  LDG.E.U16 R122, [R122.64] ;  /* 0x000000047a7a7981 */ /* 0x000122000c1e1500 */
[----:B------:R-:W-:-:S04]  /*38b0*/  IMAD.WIDE R120, R24, 0x2, R120 ;  /* 0x0000000218787825 */ /* 0x000fc800078e0278 */
[C---:B-1----:R-:W-:Y:S02]  /*38c0*/  IMAD.WIDE R114, R24.reuse, 0x2, R138 ;  /* 0x0000000218727825 */ /* 0x042fe400078e028a */
[----:B------:R-:W3:Y:S04]  /*38d0*/  LDL.64 R138, [R1+0x150] ;  /* 0x00015000018a7983 */ /* 0x000ee80000100a00 */
[----:B0-----:R0:W4:Y:S01]  /*38e0*/  LDG.E.U16 R123, [R110.64] ;  /* 0x000000046e7b7981 */ /* 0x001122000c1e1500 */
[----:B------:R-:W-:-:S03]  /*38f0*/  IMAD.WIDE R116, R24, 0x2, R116 ;  /* 0x0000000218747825 */ /* 0x000fc600078e0274 */
[----:B------:R1:W4:Y:S04]  /*3900*/  LDG.E.U16 R109, [R114.64] ;  /* 0x00000004726d7981 */ /* 0x000328000c1e1500 */
[----:B------:R1:W4:Y:S01]  /*3910*/  LDG.E.U16 R120, [R120.64] ;  /* 0x0000000478787981 */ /* 0x000322000c1e1500 */
[----:B0-----:R-:W-:-:S03]  /*3920*/  IMAD.WIDE R110, R24, 0x2, R134 ;  /* 0x00000002186e7825 */ /* 0x001fc600078e0286 */
[----:B------:R-:W4:Y:S01]  /*3930*/  LDL.64 R134, [R1+0x110] ;  /* 0x0001100001867983 */ /* 0x000f220000100a00 */
[----:B-1----:R-:W-:-:S03]  /*3940*/  IMAD.WIDE R114, R24, 0x2, R126 ;  /* 0x0000000218727825 */ /* 0x002fc600078e027e */
[----:B------:R2:W4:Y:S04]  /*3950*/  LDG.E.U16 R75, [R116.64] ;  /* 0x00000004744b7981 */ /* 0x000528000c1e1500 */
[----:B------:R0:W4:Y:S04]  /*3960*/  LDG.E.U16 R121, [R112.64] ;  /* 0x0000000470797981 */ /* 0x000128000c1e1500 */
[----:B------:R5:W4:Y:S01]  /*3970*/  LDG.E.U16 R126, [R114.64] ;  /* 0x00000004727e7981 */ /* 0x000b22000c1e1500 */
[----:B0-----:R-:W-:-:S04]  /*3980*/  IMAD.WIDE R112, R24, 0x2, R128 ;  /* 0x0000000218707825 */ /* 0x001fc800078e0280 */
[C---:B-----5:R-:W-:Y:S02]  /*3990*/  IMAD.WIDE R114, R24.reuse, 0x2, R140 ;  /* 0x0000000218727825 */ /* 0x060fe400078e028c */
[----:B------:R-:W5:Y:S02]  /*39a0*/  LDL.64 R140, [R1+0x128] ;  /* 0x00012800018c7983 */ /* 0x000f640000100a00 */
[C---:B--2---:R-:W-:Y:S02]  /*39b0*/  IMAD.WIDE R116, R24.reuse, 0x2, R124 ;  /* 0x0000000218747825 */ /* 0x044fe400078e027c */
[----:B------:R0:W2:Y:S04]  /*39c0*/  LDG.E.U16 R125, [R112.64] ;  /* 0x00000004707d7981 */ /* 0x0000a8000c1e1500 */
[----:B------:R1:W2:Y:S04]  /*39d0*/  LDG.E.U16 R124, [R110.64] ;  /* 0x000000046e7c7981 */ /* 0x0002a8000c1e1500 */
[----:B------:R1:W2:Y:S01]  /*39e0*/  LDG.E.U16 R127, [R116.64] ;  /* 0x00000004747f7981 */ /* 0x0002a2000c1e1500 */
[----:B0-----:R-:W-:-:S03]  /*39f0*/  IMAD.WIDE R112, R24, 0x2, R142 ;  /* 0x0000000218707825 */ /* 0x001fc600078e028e */
[----:B------:R-:W2:Y:S01]  /*3a00*/  LDL.64 R142, [R1+0x148] ;  /* 0x00014800018e7983 */ /* 0x000ea20000100a00 */
[----:B------:R-:W-:-:S04]  /*3a10*/  IMAD.WIDE R118, R24, 0x2, R118 ;  /* 0x0000000218767825 */ /* 0x000fc800078e0276 */
[C---:B-1----:R-:W-:Y:S01]  /*3a20*/  IMAD.WIDE R110, R24.reuse, 0x2, R144 ;  /* 0x00000002186e7825 */ /* 0x042fe200078e0290 */
[----:B------:R0:W2:Y:S04]  /*3a30*/  LDG.E.U16 R128, [R118.64] ;  /* 0x0000000476807981 */ /* 0x0000a8000c1e1500 */
[----:B------:R-:W2:Y:S04]  /*3a40*/  LDL.64 R144, [R1+0x140] ;  /* 0x0001400001907983 */ /* 0x000ea80000100a00 */
[----:B------:R1:W2:Y:S01]  /*3a50*/  LDG.E.U16 R129, [R110.64] ;  /* 0x000000046e817981 */ /* 0x0002a2000c1e1500 */
[----:B0-----:R-:W-:-:S03]  /*3a60*/  IMAD.WIDE R118, R24, 0x2, R130 ;  /* 0x0000000218767825 */ /* 0x001fc600078e0282 */
[----:B------:R0:W2:Y:S01]  /*3a70*/  LDG.E.U16 R130, [R112.64] ;  /* 0x0000000470827981 */ /* 0x0000a2000c1e1500 */
[----:B------:R-:W-:-:S03]  /*3a80*/  IMAD.WIDE R116, R24, 0x2, R132 ;  /* 0x0000000218747825 */ /* 0x000fc600078e0284 */
[----:B------:R4:W2:Y:S01]  /*3a90*/  LDG.E.U16 R133, [R118.64] ;  /* 0x0000000476857981 */ /* 0x0008a2000c1e1500 */
[----:B-1----:R-:W-:-:S03]  /*3aa0*/  IMAD.WIDE R110, R24, 0x2, R152 ;  /* 0x00000002186e7825 */ /* 0x002fc600078e0298 */
[----:B------:R-:W2:Y:S01]  /*3ab0*/  LDL.64 R152, [R1+0xc0] ;  /* 0x0000c00001987983 */ /* 0x000ea20000100a00 */
[----:B0-----:R-:W-:-:S03]  /*3ac0*/  IMAD.WIDE R112, R24, 0x2, R150 ;  /* 0x0000000218707825 */ /* 0x001fc600078e0296 */
[----:B------:R-:W2:Y:S04]  /*3ad0*/  LDL.64 R150, [R1+0xa0] ;  /* 0x0000a00001967983 */ /* 0x000ea80000100a00 */
[----:B------:R3:W2:Y:S04]  /*3ae0*/  LDG.E.U16 R131, [R114.64] ;  /* 0x0000000472837981 */ /* 0x0006a8000c1e1500 */
[----:B------:R0:W2:Y:S01]  /*3af0*/  LDG.E.U16 R132, [R116.64] ;  /* 0x0000000474847981 */ /* 0x0000a2000c1e1500 */
[----:B---3--:R-:W-:-:S04]  /*3b00*/  IMAD.WIDE R114, R24, 0x2, R138 ;  /* 0x0000000218727825 */ /* 0x008fc800078e028a */
[C---:B0-----:R-:W-:Y:S02]  /*3b10*/  IMAD.WIDE R116, R24.reuse, 0x2, R136 ;  /* 0x0000000218747825 */ /* 0x041fe400078e0288 */
[----:B------:R0:W3:Y:S04]  /*3b20*/  LDG.E.U16 R136, [R114.64] ;  /* 0x0000000472887981 */ /* 0x0000e8000c1e1500 */
[----:B------:R2:W3:Y:S01]  /*3b30*/  LDG.E.U16 R137, [R116.64] ;  /* 0x0000000474897981 */ /* 0x0004e2000c1e1500 */
[----:B----4-:R-:W-:-:S03]  /*3b40*/  IMAD.WIDE R118, R24, 0x2, R134 ;  /* 0x0000000218767825 */ /* 0x010fc600078e0286 */
[----:B------:R1:W4:Y:S04]  /*3b50*/  LDG.E.U16 R134, [R110.64] ;  /* 0x000000046e867981 */ /* 0x000328000c1e1500 */
[----:B------:R1:W3:Y:S01]  /*3b60*/  LDG.E.U16 R135, [R112.64] ;  /* 0x0000000470877981 */ /* 0x0002e2000c1e1500 */
[----:B0-----:R-:W-:-:S03]  /*3b70*/  IMAD.WIDE R114, R24, 0x2, R188 ;  /* 0x0000000218727825 */ /* 0x001fc600078e02bc */
[----:B------:R5:W3:Y:S01]  /*3b80*/  LDG.E.U16 R138, [R118.64] ;  /* 0x00000004768a7981 */ /* 0x000ae2000c1e1500 */
[----:B-1----:R-:W-:-:S03]  /*3b90*/  IMAD.WIDE R110, R24, 0x2, R196 ;  /* 0x00000002186e7825 */ /* 0x002fc600078e02c4 */
[----:B------:R-:W3:Y:S01]  /*3ba0*/  LDL.64 R188, [R1+0x48] ;  /* 0x0000480001bc7983 */ /* 0x000ee20000100a00 */
[----:B------:R-:W-:-:S03]  /*3bb0*/  IMAD.WIDE R112, R24, 0x2, R192 ;  /* 0x0000000218707825 */ /* 0x000fc600078e02c0 */
[----:B------:R0:W3:Y:S04]  /*3bc0*/  LDG.E.U16 R139, [R110.64] ;  /* 0x000000046e8b7981 */ /* 0x0000e8000c1e1500 */
[----:B------:R-:W3:Y:S04]  /*3bd0*/  LDL.64 R192, [R1+0x50] ;  /* 0x0000500001c07983 */ /* 0x000ee80000100a00 */
[----:B------:R-:W3:Y:S01]  /*3be0*/  LDL.64 R196, [R1+0x58] ;  /* 0x0000580001c47983 */ /* 0x000ee20000100a00 */
[----:B0-----:R-:W-:-:S03]  /*3bf0*/  IMAD.WIDE R110, R24, 0x2, R184 ;  /* 0x00000002186e7825 */ /* 0x001fc600078e02b8 */
[----:B------:R-:W3:Y:S01]  /*3c00*/  LDL.64 R184, [R1+0x98] ;  /* 0x0000980001b87983 */ /* 0x000ee20000100a00 */
[----:B-----5:R-:W-:-:S03]  /*3c10*/  IMAD.WIDE R118, R24, 0x2, R140 ;  /* 0x0000000218767825 */ /* 0x020fc600078e028c */
[----:B------:R0:W5:Y:S04]  /*3c20*/  LDG.E.U16 R140, [R112.64] ;  /* 0x00000004708c7981 */ /* 0x000168000c1e1500 */
[----:B------:R1:W5:Y:S01]  /*3c30*/  LDG.E.U16 R141, [R114.64] ;  /* 0x00000004728d7981 */ /* 0x000362000c1e1500 */
[----:B0-----:R-:W-:-:S04]  /*3c40*/  IMAD.WIDE R112, R24, 0x2, R180 ;  /* 0x0000000218707825 */ /* 0x001fc800078e02b4 */
[C---:B--2---:R-:W-:Y:S02]  /*3c50*/  IMAD.WIDE R116, R24.reuse, 0x2, R142 ;  /* 0x0000000218747825 */ /* 0x044fe400078e028e */
[----:B------:R0:W2:Y:S02]  /*3c60*/  LDG.E.U16 R143, [R118.64] ;  /* 0x00000004768f7981 */ /* 0x0000a4000c1e1500 */
[C---:B-1----:R-:W-:Y:S02]  /*3c70*/  IMAD.WIDE R114, R24.reuse, 0x2, R148 ;  /* 0x0000000218727825 */ /* 0x042fe400078e0294 */
[----:B------:R1:W2:Y:S02]  /*3c80*/  LDG.E.U16 R142, [R116.64] ;  /* 0x00000004748e7981 */ /* 0x0002a4000c1e1500 */
[C---:B0-----:R-:W-:Y:S02]  /*3c90*/  IMAD.WIDE R118, R24.reuse, 0x2, R144 ;  /* 0x0000000218767825 */ /* 0x041fe400078e0290 */
[----:B------:R0:W2:Y:S02]  /*3ca0*/  LDG.E.U16 R144, [R110.64] ;  /* 0x000000046e907981 */ /* 0x0000a4000c1e1500 */
[----:B-1----:R-:W-:-:S02]  /*3cb0*/  IMAD.WIDE R116, R24, 0x2, R146 ;  /* 0x0000000218747825 */ /* 0x002fc400078e0292 */
[----:B------:R1:W2:Y:S04]  /*3cc0*/  LDG.E.U16 R145, [R112.64] ;  /* 0x0000000470917981 */ /* 0x0002a8000c1e1500 */
[----:B------:R1:W2:Y:S01]  /*3cd0*/  LDG.E.U16 R146, [R114.64] ;  /* 0x0000000472927981 */ /* 0x0002a2000c1e1500 */
[----:B0-----:R-:W-:-:S03]  /*3ce0*/  IMAD.WIDE R110, R24, 0x2, R158 ;  /* 0x00000002186e7825 */ /* 0x001fc600078e029e */
[----:B------:R0:W2:Y:S01]  /*3cf0*/  LDG.E.U16 R147, [R116.64] ;  /* 0x0000000474937981 */ /* 0x0000a2000c1e1500 */
[----:B-1----:R-:W-:-:S03]  /*3d00*/  IMAD.WIDE R112, R24, 0x2, R156 ;  /* 0x0000000218707825 */ /* 0x002fc600078e029c */
[----:B------:R1:W2:Y:S01]  /*3d10*/  LDG.E.U16 R148, [R118.64] ;  /* 0x0000000476947981 */ /* 0x0002a2000c1e1500 */
[----:B------:R-:W-:-:S03]  /*3d20*/  IMAD.WIDE R114, R24, 0x2, R154 ;  /* 0x0000000218727825 */ /* 0x000fc600078e029a */
[----:B------:R-:W2:Y:S01]  /*3d30*/  LDG.E.U16 R110, [R110.64] ;  /* 0x000000046e6e7981 */ /* 0x000ea2000c1e1500 */
[----:B0-----:R-:W-:-:S03]  /*3d40*/  IMAD.WIDE R116, R24, 0x2, R152 ;  /* 0x0000000218747825 */ /* 0x001fc600078e0298 */
[----:B------:R-:W2:Y:S01]  /*3d50*/  LDG.E.U16 R112, [R112.64] ;  /* 0x0000000470707981 */ /* 0x000ea2000c1e1500 */
[----:B-1----:R-:W-:-:S03]  /*3d60*/  IMAD.WIDE R118, R24, 0x2, R150 ;  /* 0x0000000218767825 */ /* 0x002fc600078e0296 */
[----:B------:R-:W2:Y:S04]  /*3d70*/  LDG.E.U16 R114, [R114.64] ;  /* 0x0000000472727981 */ /* 0x000ea8000c1e1500 */
[----:B------:R-:W2:Y:S04]  /*3d80*/  LDG.E.U16 R116, [R116.64] ;  /* 0x0000000474747981 */ /* 0x000ea8000c1e1500 */
[----:B------:R-:W2:Y:S04]  /*3d90*/  LDG.E.U16 R118, [R118.64] ;  /* 0x0000000476767981 */ /* 0x000ea8000c1e1500 */
[----:B------:R-:W-:Y:S01]  /*3da0*/  BAR.SYNC.DEFER_BLOCKING 0x0 ;  /* 0x0000000000007b1d */ /* 0x000fe20000010000 */
[----:B------:R-:W-:-:S02]  /*3db0*/  LOP3.LUT R150, R18, 0x20, RZ, 0x3c, !PT ;  /* 0x0000002012967812 */ /* 0x000fc400078e3cff */
[----:B------:R-:W-:-:S03]  /*3dc0*/  LOP3.LUT R149, R18, 0x40, RZ, 0x3c, !PT ;  /* 0x0000004012957812 */ /* 0x000fc600078e3cff */
[----:B------:R-:W-:Y:S04]  /*3dd0*/  STS.U16 [R18], R2 ;  /* 0x0000000212007388 */ /* 0x000fe80000000400 */
[----:B------:R-:W-:Y:S04]  /*3de0*/  STS.U16 [R18+0x800], R4 ;  /* 0x0008000412007388 */ /* 0x000fe80000000400 */
        /* <DEDUP_REMOVED lines=12> */
[----:B----4-:R-:W-:Y:S04]  /*3eb0*/  STS.U16 [R18+0x7000], R134 ;  /* 0x0070008612007388 */ /* 0x010fe80000000400 */
[----:B---3--:R-:W-:Y:S04]  /*3ec0*/  STS.U16 [R18+0x7800], R135 ;  /* 0x0078008712007388 */ /* 0x008fe80000000400 */
[----:B------:R-:W-:Y:S04]  /*3ed0*/  STS.U16 [R150+0x200], R74 ;  /* 0x0002004a96007388 */ /* 0x000fe80000000400 */
[----:B------:R-:W-:Y:S04]  /*3ee0*/  STS.U16 [R150+0xa00], R96 ;  /* 0x000a006096007388 */ /* 0x000fe80000000400 */
[----:B------:R-:W-:Y:S04]  /*3ef0*/  STS.U16 [R150+0x1200], R94 ;  /* 0x0012005e96007388 */ /* 0x000fe80000000400 */
[----:B------:R0:W-:Y:S04]  /*3f00*/  STS.U16 [R150+0x1a00], R8 ;  /* 0x001a000896007388 */ /* 0x0001e80000000400 */
        /* <DEDUP_REMOVED lines=9> */
[----:B------:R-:W-:Y:S01]  /*3fa0*/  STS.U16 [R150+0x6a00], R139 ;  /* 0x006a008b96007388 */ /* 0x000fe20000000400 */
[----:B0-----:R-:W-:-:S02]  /*3fb0*/  LOP3.LUT R8, R19, 0x20, RZ, 0x3c, !PT ;  /* 0x0000002013087812 */ /* 0x001fc400078e3cff */
[C---:B------:R-:W-:Y:S02]  /*3fc0*/  LOP3.LUT R3, R19.reuse, 0x40, RZ, 0x3c, !PT ;  /* 0x0000004013037812 */ /* 0x040fe400078e3cff */
[----:B------:R-:W-:Y:S01]  /*3fd0*/  LOP3.LUT R2, R19, 0x60, RZ, 0x3c, !PT ;  /* 0x0000006013027812 */ /* 0x000fe200078e3cff */
[----:B-----5:R-:W-:Y:S04]  /*3fe0*/  STS.U16 [R150+0x7200], R140 ;  /* 0x0072008c96007388 */ /* 0x020fe80000000400 */
        /* <DEDUP_REMOVED lines=11> */
[----:B--2---:R-:W-:Y:S04]  /*40a0*/  STS.U16 [R149+0x5400], R142 ;  /* 0x0054008e95007388 */ /* 0x004fe80000000400 */
        /* <DEDUP_REMOVED lines=21> */
[----:B------:R-:W-:Y:S06]  /*4200*/  BAR.SYNC.DEFER_BLOCKING 0x0 ;  /* 0x0000000000007b1d */ /* 0x000fec0000010000 */
[----:B------:R-:W-:Y:S04]  /*4210*/  LDSM.16.MT88.4 R144, [R19+0x8000] ;  /* 0x008000001390783b */ /* 0x000fe80000004200 */
[----:B------:R-:W0:Y:S04]  /*4220*/  LDSM.16.M88.4 R4, [R20] ;  /* 0x000000001404783b */ /* 0x000e280000000200 */
[----:B------:R-:W1:Y:S04]  /*4230*/  LDSM.16.M88.4 R64, [R20+0x4000] ;  /* 0x004000001440783b */ /* 0x000e680000000200 */
[----:B------:R-:W2:Y:S04]  /*4240*/  LDSM.16.MT88.4 R152, [R8+0x8000] ;  /* 0x008000000898783b */ /* 0x000ea80000004200 */
[----:B------:R-:W3:Y:S04]  /*4250*/  LDSM.16.MT88.4 R112, [R3+0x8000] ;  /* 0x008000000370783b */ /* 0x000ee80000004200 */
[----:B------:R-:W4:Y:S04]  /*4260*/  LDSM.16.MT88.4 R120, [R2+0x8000] ;  /* 0x008000000278783b */ /* 0x000f280000004200 */
[----:B------:R-:W5:Y:S04]  /*4270*/  LDSM.16.MT88.4 R136, [R19+0x8800] ;  /* 0x008800001388783b */ /* 0x000f680000004200 */
[----:B------:R-:W3:Y:S04]  /*4280*/  LDSM.16.MT88.4 R156, [R8+0x8800] ;  /* 0x00880000089c783b */ /* 0x000ee80000004200 */
[----:B------:R-:W3:Y:S04]  /*4290*/  LDSM.16.MT88.4 R96, [R3+0x8800] ;  /* 0x008800000360783b */ /* 0x000ee80000004200 */
[----:B------:R-:W3:Y:S01]  /*42a0*/  LDSM.16.MT88.4 R100, [R2+0x8800] ;  /* 0x008800000264783b */ /* 0x000ee20000004200 */
[----:B------:R-:W-:-:S03]  /*42b0*/  LOP3.LUT R180, R20, 0x40, RZ, 0x3c, !PT ;  /* 0x0000004014b47812 */ /* 0x000fc600078e3cff */
[----:B------:R-:W-:Y:S01]  /*42c0*/  LDSM.16.MT88.4 R108, [R19+0x9000] ;  /* 0x00900000136c783b */ /* 0x000fe20000004200 */
[C---:B0-----:R-:W-:Y:S03]  /*42d0*/  HMMA.16816.F32 R132, R144.reuse, R4, RZ ;  /* 0x000000049084723c */ /* 0x041fe600000018ff */
[----:B------:R-:W0:Y:S04]  /*42e0*/  LDSM.16.M88.4 R116, [R180] ;  /* 0x00000000b474783b */ /* 0x000e280000000200 */
[----:B------:R-:W0:Y:S01]  /*42f0*/  LDSM.16.M88.4 R124, [R180+0x4000] ;  /* 0x00400000b47c783b */ /* 0x000e220000000200 */
[----:B-1----:R-:W-:Y:S03]  /*4300*/  HMMA.16816.F32 R144, R144, R64, RZ ;  /* 0x000000409090723c */ /* 0x002fe600000018ff */
[----:B------:R-:W1:Y:S04]  /*4310*/  LDSM.16.MT88.4 R128, [R8+0x9000] ;  /* 0x009000000880783b */ /* 0x000e680000004200 */
[----:B------:R-:W-:Y:S01]  /*4320*/  LDSM.16.MT88.4 R148, [R2+0x9000] ;  /* 0x009000000294783b */ /* 0x000fe20000004200 */
[C---:B--2---:R-:W-:Y:S08]  /*4330*/  HMMA.16816.F32 R140, R152.reuse, R4, RZ ;  /* 0x00000004988c723c */ /* 0x044ff000000018ff */
[----:B------:R-:W-:Y:S08]  /*4340*/  HMMA.16816.F32 R152, R152, R64, RZ ;  /* 0x000000409898723c */ /* 0x000ff000000018ff */
[-C--:B---3--:R-:W-:Y:S08]  /*4350*/  HMMA.16816.F32 R72, R112, R4.reuse, RZ ;  /* 0x000000047048723c */ /* 0x088ff000000018ff */
[----:B----4-:R-:W-:Y:S08]  /*4360*/  HMMA.16816.F32 R92, R120, R4, RZ ;  /* 0x00000004785c723c */ /* 0x010ff000000018ff */
[----:B-----5:R-:W-:Y:S08]  /*4370*/  HMMA.16816.F32 R132, R136, R6, R132 ;  /* 0x000000068884723c */ /* 0x020ff00000001884 */
[-C--:B------:R-:W-:Y:S08]  /*4380*/  HMMA.16816.F32 R112, R112, R64.reuse, RZ ;  /* 0x000000407070723c */ /* 0x080ff000000018ff */
[----:B------:R-:W-:Y:S08]  /*4390*/  HMMA.16816.F32 R120, R120, R64, RZ ;  /* 0x000000407878723c */ /* 0x000ff000000018ff */
[----:B------:R-:W-:Y:S01]  /*43a0*/  HMMA.16816.F32 R136, R136, R66, R144 ;  /* 0x000000428888723c */ /* 0x000fe20000001890 */
[----:B------:R-:W2:Y:S07]  /*43b0*/  LDSM.16.MT88.4 R144, [R3+0x9000] ;  /* 0x009000000390783b */ /* 0x000eae0000004200 */
[C---:B------:R-:W-:Y:S08]  /*43c0*/  HMMA.16816.F32 R140, R156.reuse, R6, R140 ;  /* 0x000000069c8c723c */ /* 0x040ff0000000188c */
[----:B------:R-:W-:Y:S01]  /*43d0*/  HMMA.16816.F32 R156, R156, R66, R152 ;  /* 0x000000429c9c723c */ /* 0x000fe20000001898 */
[----:B------:R-:W3:Y:S07]  /*43e0*/  LDSM.16.MT88.4 R152, [R19+0x9800] ;  /* 0x009800001398783b */ /* 0x000eee0000004200 */
[-C--:B------:R-:W-:Y:S08]  /*43f0*/  HMMA.16816.F32 R72, R96, R6.reuse, R72 ;  /* 0x000000066048723c */ /* 0x080ff00000001848 */
[----:B------:R-:W-:Y:S01]  /*4400*/  HMMA.16816.F32 R92, R100, R6, R92 ;  /* 0x00000006645c723c */ /* 0x000fe2000000185c */
[----:B------:R-:W4:Y:S07]  /*4410*/  LDSM.16.MT88.4 R4, [R8+0x9800] ;  /* 0x009800000804783b */ /* 0x000f2e0000004200 */
[-C--:B------:R-:W-:Y:S01]  /*4420*/  HMMA.16816.F32 R112, R96, R66.reuse, R112 ;  /* 0x000000426070723c */ /* 0x080fe20000001870 */
[----:B------:R-:W-:Y:S07]  /*4430*/  LDSM.16.MT88.4 R96, [R2+0x9800] ;  /* 0x009800000260783b */ /* 0x000fee0000004200 */
[----:B------:R-:W-:Y:S01]  /*4440*/  HMMA.16816.F32 R120, R100, R66, R120 ;  /* 0x000000426478723c */ /* 0x000fe20000001878 */
[----:B------:R-:W5:Y:S04]  /*4450*/  LDSM.16.MT88.4 R64, [R3+0x9800] ;  /* 0x009800000340783b */ /* 0x000f680000004200 */
[----:B------:R-:W-:Y:S03]  /*4460*/  LDSM.16.M88.4 R100, [R20+0x4080] ;  /* 0x004080001464783b */ /* 0x000fe60000000200 */
[C---:B0-----:R-:W-:Y:S08]  /*4470*/  HMMA.16816.F32 R132, R108.reuse, R116, R132 ;  /* 0x000000746c84723c */ /* 0x041ff00000001884 */
[----:B------:R-:W-:Y:S01]  /*4480*/  HMMA.16816.F32 R136, R108, R124, R136 ;  /* 0x0000007c6c88723c */ /* 0x000fe20000001888 */
[----:B------:R-:W-:Y:S07]  /*4490*/  LDSM.16.M88.4 R108, [R20+0x80] ;  /* 0x00008000146c783b */ /* 0x000fee0000000200 */
[C---:B-1----:R-:W-:Y:S08]  /*44a0*/  HMMA.16816.F32 R140, R128.reuse, R116, R140 ;  /* 0x00000074808c723c */ /* 0x042ff0000000188c */
[----:B------:R-:W-:Y:S01]  /*44b0*/  HMMA.16816.F32 R156, R128, R124, R156 ;  /* 0x0000007c809c723c */ /* 0x000fe2000000189c */
[----:B------:R-:W0:Y:S07]  /*44c0*/  LDSM.16.MT88.4 R128, [R19+0xa000] ;  /* 0x00a000001380783b */ /* 0x000e2e0000004200 */
[-C--:B--2---:R-:W-:Y:S08]  /*44d0*/  HMMA.16816.F32 R72, R144, R116.reuse, R72 ;  /* 0x000000749048723c */ /* 0x084ff00000001848 */
[----:B------:R-:W-:Y:S08]  /*44e0*/  HMMA.16816.F32 R92, R148, R116, R92 ;  /* 0x00000074945c723c */ /* 0x000ff0000000185c */
[-C--:B------:R-:W-:Y:S01]  /*44f0*/  HMMA.16816.F32 R112, R144, R124.reuse, R112 ;  /* 0x0000007c9070723c */ /* 0x080fe20000001870 */
[----:B------:R-:W1:Y:S07]  /*4500*/  LDSM.16.MT88.4 R144, [R8+0xa000] ;  /* 0x00a000000890783b */ /* 0x000e6e0000004200 */
[----:B------:R-:W-:Y:S08]  /*4510*/  HMMA.16816.F32 R120, R148, R124, R120 ;  /* 0x0000007c9478723c */ /* 0x000ff00000001878 */
[C---:B---3--:R-:W-:Y:S08]  /*4520*/  HMMA.16816.F32 R132, R152.reuse, R118, R132 ;  /* 0x000000769884723c */ /* 0x048ff00000001884 */
[----:B------:R-:W-:Y:S08]  /*4530*/  HMMA.16816.F32 R136, R152, R126, R136 ;  /* 0x0000007e9888723c */ /* 0x000ff00000001888 */
[C---:B----4-:R-:W-:Y:S01]  /*4540*/  HMMA.16816.F32 R148, R4.reuse, R118, R140 ;  /* 0x000000760494723c */ /* 0x050fe2000000188c */
[----:B------:R-:W2:Y:S07]  /*4550*/  LDSM.16.MT88.4 R140, [R3+0xa000] ;  /* 0x00a00000038c783b */ /* 0x000eae0000004200 */
[----:B------:R-:W-:Y:S01]  /*4560*/  HMMA.16816.F32 R156, R4, R126, R156 ;  /* 0x0000007e049c723c */ /* 0x000fe2000000189c */
[----:B------:R-:W3:Y:S07]  /*4570*/  LDSM.16.MT88.4 R4, [R2+0xa000] ;  /* 0x00a000000204783b */ /* 0x000eee0000004200 */
[-C--:B-----5:R-:W-:Y:S08]  /*4580*/  HMMA.16816.F32 R72, R64, R118.reuse, R72 ;  /* 0x000000764048723c */ /* 0x0a0ff00000001848 */
[----:B------:R-:W-:Y:S01]  /*4590*/  HMMA.16816.F32 R92, R96, R118, R92 ;  /* 0x00000076605c723c */ /* 0x000fe2000000185c */
[----:B------:R-:W4:Y:S07]  /*45a0*/  LDSM.16.MT88.4 R116, [R19+0xa800] ;  /* 0x00a800001374783b */ /* 0x000f2e0000004200 */
[-C--:B------:R-:W-:Y:S01]  /*45b0*/  HMMA.16816.F32 R112, R64, R126.reuse, R112 ;  /* 0x0000007e4070723c */ /* 0x080fe20000001870 */
[----:B------:R-:W5:Y:S07]  /*45c0*/  LDSM.16.MT88.4 R64, [R8+0xa800] ;  /* 0x00a800000840783b */ /* 0x000f6e0000004200 */
[----:B------:R-:W-:Y:S01]  /*45d0*/  HMMA.16816.F32 R120, R96, R126, R120 ;  /* 0x0000007e6078723c */ /* 0x000fe20000001878 */
[----:B------:R-:W3:Y:S04]  /*45e0*/  LDSM.16.MT88.4 R96, [R3+0xa800] ;  /* 0x00a800000360783b */ /* 0x000ee80000004200 */
[----:B------:R-:W-:Y:S03]  /*45f0*/  LDSM.16.M88.4 R124, [R180+0x80] ;  /* 0x00008000b47c783b */ /* 0x000fe60000000200 */
[C---:B0-----:R-:W-:Y:S08]  /*4600*/  HMMA.16816.F32 R132, R128.reuse, R108, R132 ;  /* 0x0000006c8084723c */ /* 0x041ff00000001884 */
[----:B------:R-:W-:Y:S01]  /*4610*/  HMMA.16816.F32 R136, R128, R100, R136 ;  /* 0x000000648088723c */ /* 0x000fe20000001888 */
[----:B------:R0:W-:Y:S07]  /*4620*/  LDSM.16.M88.4 R128, [R180+0x4080] ;  /* 0x00408000b480783b */ /* 0x0001ee0000000200 */
[C---:B-1----:R-:W-:Y:S08]  /*4630*/  HMMA.16816.F32 R148, R144.reuse, R108, R148 ;  /* 0x0000006c9094723c */ /* 0x042ff00000001894 */
[----:B------:R-:W-:Y:S08]  /*4640*/  HMMA.16816.F32 R156, R144, R100, R156 ;  /* 0x00000064909c723c */ /* 0x000ff0000000189c */
[C---:B--2---:R-:W-:Y:S08]  /*4650*/  HMMA.16816.F32 R72, R140.reuse, R108, R72 ;  /* 0x0000006c8c48723c */ /* 0x044ff00000001848 */
[----:B------:R-:W-:Y:S08]  /*4660*/  HMMA.16816.F32 R112, R140, R100, R112 ;  /* 0x000000648c70723c */ /* 0x000ff00000001870 */
[C---:B---3--:R-:W-:Y:S08]  /*4670*/  HMMA.16816.F32 R92, R4.reuse, R108, R92 ;  /* 0x0000006c045c723c */ /* 0x048ff0000000185c */
[----:B------:R-:W-:Y:S01]  /*4680*/  HMMA.16816.F32 R120, R4, R100, R120 ;  /* 0x000000640478723c */ /* 0x000fe20000001878 */
[----:B------:R-:W1:Y:S07]  /*4690*/  LDSM.16.MT88.4 R4, [R2+0xa800] ;  /* 0x00a800000204783b */ /* 0x000e6e0000004200 */
[C---:B----4-:R-:W-:Y:S08]  /*46a0*/  HMMA.16816.F32 R132, R116.reuse, R110, R132 ;  /* 0x0000006e7484723c */ /* 0x050ff00000001884 */
[----:B------:R-:W-:Y:S01]  /*46b0*/  HMMA.16816.F32 R136, R116, R102, R136 ;  /* 0x000000667488723c */ /* 0x000fe20000001888 */
[----:B------:R-:W2:Y:S04]  /*46c0*/  LDSM.16.MT88.4 R116, [R19+0xb000] ;  /* 0x00b000001374783b */ /* 0x000ea80000004200 */
[----:B0-----:R-:W0:Y:S03]  /*46d0*/  S2R R180, SR_TID.X ;  /* 0x0000000000b47919 */ /* 0x001e260000002100 */
[C---:B-----5:R-:W-:Y:S01]  /*46e0*/  HMMA.16816.F32 R148, R64.reuse, R110, R148 ;  /* 0x0000006e4094723c */ /* 0x060fe20000001894 */
[----:B------:R-:W3:Y:S04]  /*46f0*/  LDL.64 R144, [R1+0x80] ;  /* 0x0000800001907983 */ /* 0x000ee80000100a00 */
[----:B------:R-:W4:Y:S03]  /*4700*/  LDL.64 R146, [R1+0x88] ;  /* 0x0000880001927983 */ /* 0x000f260000100a00 */
[----:B------:R-:W-:Y:S01]  /*4710*/  HMMA.16816.F32 R156, R64, R102, R156 ;  /* 0x00000066409c723c */ /* 0x000fe2000000189c */
[----:B------:R-:W5:Y:S07]  /*4720*/  LDSM.16.MT88.4 R64, [R8+0xb000] ;  /* 0x00b000000840783b */ /* 0x000f6e0000004200 */
[C---:B------:R-:W-:Y:S01]  /*4730*/  HMMA.16816.F32 R140, R96.reuse, R110, R72 ;  /* 0x0000006e608c723c */ /* 0x040fe20000001848 */
[----:B------:R-:W0:Y:S07]  /*4740*/  LDSM.16.MT88.4 R72, [R3+0xb000] ;  /* 0x00b000000348783b */ /* 0x000e2e0000004200 */
[----:B------:R-:W-:Y:S01]  /*4750*/  HMMA.16816.F32 R112, R96, R102, R112 ;  /* 0x000000666070723c */ /* 0x000fe20000001870 */
[----:B------:R-:W0:Y:S07]  /*4760*/  LDSM.16.MT88.4 R96, [R2+0xb000] ;  /* 0x00b000000260783b */ /* 0x000e2e0000004200 */
[C---:B-1----:R-:W-:Y:S01]  /*4770*/  HMMA.16816.F32 R92, R4.reuse, R110, R92 ;  /* 0x0000006e045c723c */ /* 0x042fe2000000185c */
[----:B------:R-:W1:Y:S07]  /*4780*/  LDSM.16.MT88.4 R108, [R19+0xb800] ;  /* 0x00b80000136c783b */ /* 0x000e6e0000004200 */
[----:B------:R-:W-:Y:S01]  /*4790*/  HMMA.16816.F32 R120, R4, R102, R120 ;  /* 0x000000660478723c */ /* 0x000fe20000001878 */
[----:B------:R-:W1:Y:S04]  /*47a0*/  LDSM.16.MT88.4 R4, [R8+0xb800] ;  /* 0x00b800000804783b */ /* 0x000e680000004200 */
[----:B------:R-:W-:Y:S03]  /*47b0*/  LDSM.16.MT88.4 R100, [R2+0xb800] ;  /* 0x00b800000264783b */ /* 0x000fe60000004200 */
[C---:B--2---:R-:W-:Y:S08]  /*47c0*/  HMMA.16816.F32 R132, R116.reuse, R124, R132 ;  /* 0x0000007c7484723c */ /* 0x044ff00000001884 */
[----:B------:R-:W-:Y:S01]  /*47d0*/  HMMA.16816.F32 R136, R116, R128, R136 ;  /* 0x000000807488723c */ /* 0x000fe20000001888 */
[----:B------:R-:W2:Y:S07]  /*47e0*/  LDSM.16.MT88.4 R116, [R3+0xb800] ;  /* 0x00b800000374783b */ /* 0x000eae0000004200 */
[-C--:B-----5:R-:W-:Y:S08]  /*47f0*/  HMMA.16816.F32 R148, R64, R124.reuse, R148 ;  /* 0x0000007c4094723c */ /* 0x0a0ff00000001894 */
[-C--:B0-----:R-:W-:Y:S08]  /*4800*/  HMMA.16816.F32 R140, R72, R124.reuse, R140 ;  /* 0x0000007c488c723c */ /* 0x081ff0000000188c */
[----:B------:R-:W-:Y:S08]  /*4810*/  HMMA.16816.F32 R92, R96, R124, R92 ;  /* 0x0000007c605c723c */ /* 0x000ff0000000185c */
[-C--:B------:R-:W-:Y:S08]  /*4820*/  HMMA.16816.F32 R156, R64, R128.reuse, R156 ;  /* 0x00000080409c723c */ /* 0x080ff0000000189c */
[-C--:B------:R-:W-:Y:S08]  /*4830*/  HMMA.16816.F32 R112, R72, R128.reuse, R112 ;  /* 0x000000804870723c */ /* 0x080ff00000001870 */
[----:B------:R-:W-:Y:S08]  /*4840*/  HMMA.16816.F32 R120, R96, R128, R120 ;  /* 0x000000806078723c */ /* 0x000ff00000001878 */
[-C--:B-1----:R-:W-:Y:S08]  /*4850*/  HMMA.16816.F32 R132, R108, R126.reuse, R132 ;  /* 0x0000007e6c84723c */ /* 0x082ff00000001884 */
[----:B------:R-:W-:Y:S08]  /*4860*/  HMMA.16816.F32 R148, R4, R126, R148 ;  /* 0x0000007e0494723c */ /* 0x000ff00000001894 */
[----:B------:R-:W-:Y:S08]  /*4870*/  HMMA.16816.F32 R136, R108, R130, R136 ;  /* 0x000000826c88723c */ /* 0x000ff00000001888 */
[-C--:B--2---:R-:W-:Y:S08]  /*4880*/  HMMA.16816.F32 R140, R116, R126.reuse, R140 ;  /* 0x0000007e748c723c */ /* 0x084ff0000000188c */
[----:B------:R-:W-:Y:S08]  /*4890*/  HMMA.16816.F32 R92, R100, R126, R92 ;  /* 0x0000007e645c723c */ /* 0x000ff0000000185c */
[-C--:B------:R-:W-:Y:S08]  /*48a0*/  HMMA.16816.F32 R156, R4, R130.reuse, R156 ;  /* 0x00000082049c723c */ /* 0x080ff0000000189c */
[----:B------:R-:W-:Y:S01]  /*48b0*/  HMMA.16816.F32 R112, R116, R130, R112 ;  /* 0x000000827470723c */ /* 0x000fe20000001870 */
[----:B------:R-:W-:-:S07]  /*48c0*/  FMUL R2, R132, c[0x0][0x188] ;  /* 0x0000620084027a20 */ /* 0x000fce0000400000 */
[----:B------:R-:W-:Y:S01]  /*48d0*/  HMMA.16816.F32 R120, R100, R130, R120 ;  /* 0x000000826478723c */ /* 0x000fe20000001878 */
[----:B------:R-:W-:Y:S02]  /*48e0*/  FMUL R3, R133, c[0x0][0x188] ;  /* 0x0000620085037a20 */ /* 0x000fe40000400000 */
[----:B------:R-:W-:Y:S02]  /*48f0*/  FMUL R4, R134, c[0x0][0x188] ;  /* 0x0000620086047a20 */ /* 0x000fe40000400000 */
[----:B------:R-:W-:Y:S02]  /*4900*/  FMUL R5, R135, c[0x0][0x188] ;  /* 0x0000620087057a20 */ /* 0x000fe40000400000 */
[----:B------:R-:W-:Y:S02]  /*4910*/  FMUL R6, R148, c[0x0][0x188] ;  /* 0x0000620094067a20 */ /* 0x000fe40000400000 */
[----:B------:R-:W-:Y:S02]  /*4920*/  FMUL R7, R149, c[0x0][0x188] ;  /* 0x0000620095077a20 */ /* 0x000fe40000400000 */
[----:B------:R-:W-:-:S02]  /*4930*/  FMUL R8, R150, c[0x0][0x188] ;  /* 0x0000620096087a20 */ /* 0x000fc40000400000 */
[----:B------:R-:W-:Y:S01]  /*4940*/  FMUL R9, R151, c[0x0][0x188] ;  /* 0x0000620097097a20 */ /* 0x000fe20000400000 */
[----:B------:R-:W-:Y:S01]  /*4950*/  FMNMX R2, R2, R3, !PT ;  /* 0x0000000302027209 */ /* 0x000fe20007800000 */
[----:B------:R-:W-:Y:S01]  /*4960*/  FMUL R66, R143, c[0x0][0x188] ;  /* 0x000062008f427a20 */ /* 0x000fe20000400000 */
[----:B------:R-:W-:Y:S01]  /*4970*/  FMNMX R4, R4, R5, !PT ;  /* 0x0000000504047209 */ /* 0x000fe20007800000 */
[----:B------:R-:W-:Y:S01]  /*4980*/  FMUL R5, R93, c[0x0][0x188] ;  /* 0x000062005d057a20 */ /* 0x000fe20000400000 */
[----:B------:R-:W-:Y:S01]  /*4990*/  FMNMX R6, R6, R7, !PT ;  /* 0x0000000706067209 */ /* 0x000fe20007800000 */
[----:B------:R-:W-:Y:S01]  /*49a0*/  FMUL R7, R94, c[0x0][0x188] ;  /* 0x000062005e077a20 */ /* 0x000fe20000400000 */
[----:B------:R-:W-:Y:S01]  /*49b0*/  FMNMX R65, R8, R9, !PT ;  /* 0x0000000908417209 */ /* 0x000fe20007800000 */
[----:B------:R-:W-:Y:S02]  /*49c0*/  FMUL R9, R142, c[0x0][0x188] ;  /* 0x000062008e097a20 */ /* 0x000fe40000400000 */
[----:B------:R-:W-:-:S02]  /*49d0*/  FMUL R8, R92, c[0x0][0x188] ;  /* 0x000062005c087a20 */ /* 0x000fc40000400000 */
[----:B------:R-:W-:Y:S02]  /*49e0*/  FMUL R3, R95, c[0x0][0x188] ;  /* 0x000062005f037a20 */ /* 0x000fe40000400000 */
[----:B------:R-:W-:Y:S02]  /*49f0*/  FMUL R72, R136, c[0x0][0x188] ;  /* 0x0000620088487a20 */ /* 0x000fe40000400000 */
[----:B------:R-:W-:Y:S02]  /*4a00*/  FMUL R64, R140, c[0x0][0x188] ;  /* 0x000062008c407a20 */ /* 0x000fe40000400000 */
        /* <DEDUP_REMOVED lines=31> */
[----:B------:R-:W-:-:S02]  /*4c00*/  FMNMX R65, R6, R65, !PT ;  /* 0x0000004106417209 */ /* 0x000fc40007800000 */
[----:B------:R-:W-:Y:S02]  /*4c10*/  FMNMX R64, R5, R64, !PT ;  /* 0x0000004005407209 */ /* 0x000fe40007800000 */
[----:B------:R-:W-:Y:S02]  /*4c20*/  FMNMX R9, R4, R9, !PT ;  /* 0x0000000904097209 */ /* 0x000fe40007800000 */
[----:B------:R-:W-:Y:S02]  /*4c30*/  FMNMX R8, R3, R8, !PT ;  /* 0x0000000803087209 */ /* 0x000fe40007800000 */
[----:B------:R-:W-:Y:S01]  /*4c40*/  FMNMX R7, R2, R7, !PT ;  /* 0x0000000702077209 */ /* 0x000fe20007800000 */
[----:B------:R-:W0:Y:S04]  /*4c50*/  SHFL.BFLY PT, R74, R72, 0x2, 0x1f ;  /* 0x0c401f00484a7f89 */ /* 0x000e2800000e0000 */
[----:B------:R-:W1:Y:S04]  /*4c60*/  SHFL.BFLY PT, R75, R73, 0x2, 0x1f ;  /* 0x0c401f00494b7f89 */ /* 0x000e6800000e0000 */
[----:B------:R-:W2:Y:S04]  /*4c70*/  SHFL.BFLY PT, R67, R66, 0x2, 0x1f ;  /* 0x0c401f0042437f89 */ /* 0x000ea800000e0000 */
[----:B------:R-:W5:Y:S04]  /*4c80*/  SHFL.BFLY PT, R4, R65, 0x2, 0x1f ;  /* 0x0c401f0041047f89 */ /* 0x000f6800000e0000 */
[----:B------:R-:W5:Y:S04]  /*4c90*/  SHFL.BFLY PT, R5, R64, 0x2, 0x1f ;  /* 0x0c401f0040057f89 */ /* 0x000f6800000e0000 */
[----:B------:R-:W5:Y:S04]  /*4ca0*/  SHFL.BFLY PT, R6, R9, 0x2, 0x1f ;  /* 0x0c401f0009067f89 */ /* 0x000f6800000e0000 */
[----:B------:R-:W5:Y:S04]  /*4cb0*/  SHFL.BFLY PT, R2, R8, 0x2, 0x1f ;  /* 0x0c401f0008027f89 */ /* 0x000f6800000e0000 */
[----:B------:R-:W5:Y:S01]  /*4cc0*/  SHFL.BFLY PT, R3, R7, 0x2, 0x1f ;  /* 0x0c401f0007037f89 */ /* 0x000f6200000e0000 */
[----:B0-----:R-:W-:-:S02]  /*4cd0*/  FMNMX R74, R72, R74, !PT ;  /* 0x0000004a484a7209 */ /* 0x001fc40007800000 */
[----:B-1----:R-:W-:Y:S02]  /*4ce0*/  FMNMX R75, R73, R75, !PT ;  /* 0x0000004b494b7209 */ /* 0x002fe40007800000 */
[----:B--2---:R-:W-:Y:S02]  /*4cf0*/  FMNMX R67, R66, R67, !PT ;  /* 0x0000004342437209 */ /* 0x004fe40007800000 */
[----:B-----5:R-:W-:Y:S02]  /*4d00*/  FMNMX R4, R65, R4, !PT ;  /* 0x0000000441047209 */ /* 0x020fe40007800000 */
[----:B------:R-:W-:Y:S02]  /*4d10*/  FMNMX R5, R64, R5, !PT ;  /* 0x0000000540057209 */ /* 0x000fe40007800000 */
[----:B------:R-:W-:Y:S02]  /*4d20*/  FMNMX R6, R9, R6, !PT ;  /* 0x0000000609067209 */ /* 0x000fe40007800000 */
[----:B------:R-:W-:-:S02]  /*4d30*/  FMNMX R2, R8, R2, !PT ;  /* 0x0000000208027209 */ /* 0x000fc40007800000 */
[----:B------:R-:W-:Y:S01]  /*4d40*/  FMNMX R3, R7, R3, !PT ;  /* 0x0000000307037209 */ /* 0x000fe20007800000 */
[----:B------:R-:W-:Y:S04]  /*4d50*/  SHFL.BFLY PT, R8, R75, 0x1, 0x1f ;  /* 0x0c201f004b087f89 */ /* 0x000fe800000e0000 */
[----:B------:R-:W0:Y:S04]  /*4d60*/  SHFL.BFLY PT, R7, R74, 0x1, 0x1f ;  /* 0x0c201f004a077f89 */ /* 0x000e2800000e0000 */
[----:B------:R-:W1:Y:S04]  /*4d70*/  SHFL.BFLY PT, R9, R67, 0x1, 0x1f ;  /* 0x0c201f0043097f89 */ /* 0x000e6800000e0000 */
[----:B------:R-:W2:Y:S04]  /*4d80*/  SHFL.BFLY PT, R64, R4, 0x1, 0x1f ;  /* 0x0c201f0004407f89 */ /* 0x000ea800000e0000 */
[----:B------:R-:W5:Y:S04]  /*4d90*/  SHFL.BFLY PT, R65, R5, 0x1, 0x1f ;  /* 0x0c201f0005417f89 */ /* 0x000f6800000e0000 */
[----:B------:R-:W3:Y:S04]  /*4da0*/  SHFL.BFLY PT, R66, R6, 0x1, 0x1f ;  /* 0x0c201f0006427f89 */ /* 0x000ee800000e0000 */
[----:B------:R-:W4:Y:S04]  /*4db0*/  SHFL.BFLY PT, R72, R2, 0x1, 0x1f ;  /* 0x0c201f0002487f89 */ /* 0x000f2800000e0000 */
[----:B------:R-:W4:Y:S01]  /*4dc0*/  SHFL.BFLY PT, R73, R3, 0x1, 0x1f ;  /* 0x0c201f0003497f89 */ /* 0x000f2200000e0000 */
[----:B0-----:R-:W-:-:S03]  /*4dd0*/  FMNMX R7, R74, R7, !PT ;  /* 0x000000074a077209 */ /* 0x001fc60007800000 */
[----:B------:R-:W-:Y:S01]  /*4de0*/  BAR.SYNC.DEFER_BLOCKING 0x0 ;  /* 0x0000000000007b1d */ /* 0x000fe20000010000 */
[----:B------:R-:W-:Y:S02]  /*4df0*/  FMNMX R8, R75, R8, !PT ;  /* 0x000000084b087209 */ /* 0x000fe40007800000 */
[----:B-1----:R-:W-:Y:S02]  /*4e00*/  FMNMX R9, R67, R9, !PT ;  /* 0x0000000943097209 */ /* 0x002fe40007800000 */
[----:B--2---:R-:W-:Y:S02]  /*4e10*/  FMNMX R64, R4, R64, !PT ;  /* 0x0000004004407209 */ /* 0x004fe40007800000 */
[----:B-----5:R-:W-:Y:S02]  /*4e20*/  FMNMX R65, R5, R65, !PT ;  /* 0x0000004105417209 */ /* 0x020fe40007800000 */
[----:B---3--:R-:W-:Y:S02]  /*4e30*/  FMNMX R66, R6, R66, !PT ;  /* 0x0000004206427209 */ /* 0x008fe40007800000 */
[----:B----4-:R-:W-:-:S02]  /*4e40*/  FMNMX R72, R2, R72, !PT ;  /* 0x0000004802487209 */ /* 0x010fc40007800000 */
[----:B------:R-:W-:Y:S01]  /*4e50*/  FMNMX R73, R3, R73, !PT ;  /* 0x0000004903497209 */ /* 0x000fe20007800000 */
[----:B------:R-:W-:Y:S04]  /*4e60*/  @!P0 STS [R21], R7 ;  /* 0x0000000715008388 */ /* 0x000fe80000000800 */
[----:B------:R-:W-:Y:S04]  /*4e70*/  @!P0 STS [R21+0x100], R8 ;  /* 0x0001000815008388 */ /* 0x000fe80000000800 */
[----:B------:R-:W-:Y:S04]  /*4e80*/  @!P0 STS [R21+0x200], R9 ;  /* 0x0002000915008388 */ /* 0x000fe80000000800 */
[----:B------:R-:W-:Y:S04]  /*4e90*/  @!P0 STS [R21+0x300], R64 ;  /* 0x0003004015008388 */ /* 0x000fe80000000800 */
[----:B------:R-:W-:Y:S04]  /*4ea0*/  @!P0 STS [R21+0x400], R65 ;  /* 0x0004004115008388 */ /* 0x000fe80000000800 */
[----:B------:R-:W-:Y:S04]  /*4eb0*/  @!P0 STS [R21+0x500], R66 ;  /* 0x0005004215008388 */ /* 0x000fe80000000800 */
[----:B------:R-:W-:Y:S04]  /*4ec0*/  @!P0 STS [R21+0x600], R72 ;  /* 0x0006004815008388 */ /* 0x000fe80000000800 */
[----:B------:R-:W-:Y:S01]  /*4ed0*/  @!P0 STS [R21+0x700], R73 ;  /* 0x0007004915008388 */ /* 0x000fe20000000800 */
[----:B------:R-:W-:-:S03]  /*4ee0*/  LOP3.LUT R154, R180, 0xff, RZ, 0xc0, !PT ;  /* 0x000000ffb49a7812 */ /* 0x000fc600078ec0ff */
[----:B------:R-:W-:Y:S06]  /*4ef0*/  BAR.SYNC.DEFER_BLOCKING 0x0 ;  /* 0x0000000000007b1d */ /* 0x000fec0000010000 */
[----:B------:R-:W0:Y:S04]  /*4f00*/  LDS R2, [R154.X4] ;  /* 0x000000009a027984 */ /* 0x000e280000004800 */
[----:B------:R-:W1:Y:S04]  /*4f10*/  LDS R3, [R154.X4+0x400] ;  /* 0x000400009a037984 */ /* 0x000e680000004800 */
[----:B0-----:R-:W0:Y:S04]  /*4f20*/  SHFL.BFLY PT, R4, R2, 0x4, 0x1f ;  /* 0x0c801f0002047f89 */ /* 0x001e2800000e0000 */
[----:B-1----:R-:W1:Y:S01]  /*4f30*/  SHFL.BFLY PT, R5, R3, 0x4, 0x1f ;  /* 0x0c801f0003057f89 */ /* 0x002e6200000e0000 */
[----:B0-----:R-:W-:-:S02]  /*4f40*/  FMNMX R4, R2, R4, !PT ;  /* 0x0000000402047209 */ /* 0x001fc40007800000 */
[----:B-1----:R-:W-:-:S03]  /*4f50*/  FMNMX R5, R3, R5, !PT ;  /* 0x0000000503057209 */ /* 0x002fc60007800000 */
[----:B------:R-:W0:Y:S04]  /*4f60*/  SHFL.BFLY PT, R2, R4, 0x2, 0x1f ;  /* 0x0c401f0004027f89 */ /* 0x000e2800000e0000 */
[----:B------:R-:W1:Y:S01]  /*4f70*/  SHFL.BFLY PT, R3, R5, 0x2, 0x1f ;  /* 0x0c401f0005037f89 */ /* 0x000e6200000e0000 */
[----:B0-----:R-:W-:Y:S02]  /*4f80*/  FMNMX R2, R4, R2, !PT ;  /* 0x0000000204027209 */ /* 0x001fe40007800000 */
[----:B-1----:R-:W-:-:S03]  /*4f90*/  FMNMX R3, R5, R3, !PT ;  /* 0x0000000305037209 */ /* 0x002fc60007800000 */
[----:B------:R-:W0:Y:S04]  /*4fa0*/  SHFL.BFLY PT, R4, R2, 0x1, 0x1f ;  /* 0x0c201f0002047f89 */ /* 0x000e2800000e0000 */
[----:B------:R-:W1:Y:S01]  /*4fb0*/  SHFL.BFLY PT, R5, R3, 0x1, 0x1f ;  /* 0x0c201f0003057f89 */ /* 0x000e6200000e0000 */
[----:B0-----:R-:W-:Y:S02]  /*4fc0*/  FMNMX R4, R2, R4, !PT ;  /* 0x0000000402047209 */ /* 0x001fe40007800000 */
[----:B-1----:R-:W-:-:S03]  /*4fd0*/  FMNMX R5, R3, R5, !PT ;  /* 0x0000000503057209 */ /* 0x002fc60007800000 */
[----:B------:R-:W-:Y:S04]  /*4fe0*/  @!P1 STS [R154.X4], R4 ;  /* 0x000000049a009388 */ /* 0x000fe80000004800 */
[----:B------:R-:W-:Y:S01]  /*4ff0*/  @!P1 STS [R154.X4+0x400], R5 ;  /* 0x000400059a009388 */ /* 0x000fe20000004800 */
[----:B------:R-:W-:-:S03]  /*5000*/  LOP3.LUT R221, R180, 0x1c, RZ, 0xc0, !PT ;  /* 0x0000001cb4dd7812 */ /* 0x000fc600078ec0ff */
[----:B------:R-:W-:Y:S06]  /*5010*/  BAR.SYNC.DEFER_BLOCKING 0x0 ;  /* 0x0000000000007b1d */ /* 0x000fec0000010000 */
[----:B------:R-:W2:Y:S04]  /*5020*/  LDL.64 R180, [R1+0x90] ;  /* 0x0000900001b47983 */ /* 0x000ea80000100a00 */
[----:B------:R-:W0:Y:S04]  /*5030*/  LDS R6, [R221.X8+0x400] ;  /* 0x00040000dd067984 */ /* 0x000e280000008800 */
[----:B------:R-:W1:Y:S04]  /*5040*/  LDS R7, [R221.X8+0x500] ;  /* 0x00050000dd077984 */ /* 0x000e680000008800 */
[----:B------:R-:W3:Y:S04]  /*5050*/  LDS R2, [R221.X8] ;  /* 0x00000000dd027984 */ /* 0x000ee80000008800 */
[----:B------:R-:W4:Y:S04]  /*5060*/  LDS R3, [R221.X8+0x100] ;  /* 0x00010000dd037984 */ /* 0x000f280000008800 */
[----:B------:R-:W5:Y:S04]  /*5070*/  LDS R4, [R221.X8+0x200] ;  /* 0x00020000dd047984 */ /* 0x000f680000008800 */
[----:B------:R-:W5:Y:S04]  /*5080*/  LDS R5, [R221.X8+0x300] ;  /* 0x00030000dd057984 */ /* 0x000f680000008800 */
[----:B------:R-:W5:Y:S04]  /*5090*/  LDS R8, [R221.X8+0x600] ;  /* 0x00060000dd087984 */ /* 0x000f680000008800 */
[----:B------:R-:W5:Y:S01]  /*50a0*/  LDS R9, [R221.X8+0x700] ;  /* 0x00070000dd097984 */ /* 0x000f620000008800 */
[----:B0-----:R-:W-:-:S05]  /*50b0*/  FMNMX R6, R6, R54, !PT ;  /* 0x0000003606067209 */ /* 0x001fca0007800000 */
[--C-:B------:R-:W-:Y:S02]  /*50c0*/  FFMA R73, R113, c[0x0][0x188], -R6.reuse ;  /* 0x0000620071497a23 */ /* 0x100fe40000000806 */
[----:B------:R-:W-:Y:S01]  /*50d0*/  FFMA R72, R112, c[0x0][0x188], -R6 ;  /* 0x0000620070487a23 */ /* 0x000fe20000000806 */
[----:B-1----:R-:W-:Y:S01]  /*50e0*/  FMNMX R7, R7, R29, !PT ;  /* 0x0000001d07077209 */ /* 0x002fe20007800000 */
[----:B------:R-:W-:Y:S02]  /*50f0*/  FMUL R73, R73, 1.4426950216293334961 ;  /* 0x3fb8aa3b49497820 */ /* 0x000fe40000400000 */
[----:B------:R-:W-:Y:S02]  /*5100*/  FMUL R72, R72, 1.4426950216293334961 ;  /* 0x3fb8aa3b48487820 */ /* 0x000fe40000400000 */
[----:B------:R0:W-:Y:S01]  /*5110*/  MUFU.EX2 R117, R73 ;  /* 0x0000004900757308 */ /* 0x0001e20000000800 */
[----:B---3--:R-:W-:Y:S02]  /*5120*/  FMNMX R2, R2, R55, !PT ;  /* 0x0000003702027209 */ /* 0x008fe40007800000 */
[----:B----4-:R-:W-:-:S02]  /*5130*/  FMNMX R3, R3, R15, !PT ;  /* 0x0000000f03037209 */ /* 0x010fc40007800000 */
[----:B-----5:R-:W-:-:S03]  /*5140*/  FMNMX R4, R4, R14, !PT ;  /* 0x0000000e04047209 */ /* 0x020fc60007800000 */
[----:B------:R1:W-:Y:S01]  /*5150*/  MUFU.EX2 R113, R72 ;  /* 0x0000004800717308 */ /* 0x0003e20000000800 */
[--C-:B0-----:R-:W-:Y:S01]  /*5160*/  FFMA R73, R114, c[0x0][0x188], -R7.reuse ;  /* 0x0000620072497a23 */ /* 0x101fe20000000807 */
[----:B------:R-:W-:Y:S02]  /*5170*/  FMNMX R5, R5, R25, !PT ;  /* 0x0000001905057209 */ /* 0x000fe40007800000 */
[----:B------:R-:W-:Y:S01]  /*5180*/  FMNMX R8, R8, R31, !PT ;  /* 0x0000001f08087209 */ /* 0x000fe20007800000 */
[----:B------:R-:W-:Y:S02]  /*5190*/  FMUL R73, R73, 1.4426950216293334961 ;  /* 0x3fb8aa3b49497820 */ /* 0x000fe40000400000 */
[----:B-1----:R-:W-:Y:S01]  /*51a0*/  FFMA R72, R115, c[0x0][0x188], -R7 ;  /* 0x0000620073487a23 */ /* 0x002fe20000000807 */
[----:B------:R-:W-:Y:S01]  /*51b0*/  FMNMX R9, R9, R30, !PT ;  /* 0x0000001e09097209 */ /* 0x000fe20007800000 */
[----:B------:R0:W-:Y:S02]  /*51c0*/  MUFU.EX2 R115, R73 ;  /* 0x0000004900737308 */ /* 0x0001e40000000800 */
[----:B------:R-:W-:-:S02]  /*51d0*/  FMUL R72, R72, 1.4426950216293334961 ;  /* 0x3fb8aa3b48487820 */ /* 0x000fc40000400000 */
[--C-:B------:R-:W-:Y:S02]  /*51e0*/  FFMA R64, R132, c[0x0][0x188], -R2.reuse ;  /* 0x0000620084407a23 */ /* 0x100fe40000000802 */
[----:B------:R-:W-:Y:S02]  /*51f0*/  FFMA R133, R133, c[0x0][0x188], -R2 ;  /* 0x0000620085857a23 */ /* 0x000fe40000000802 */
[--C-:B------:R-:W-:Y:S02]  /*5200*/  FFMA R134, R134, c[0x0][0x188], -R3.reuse ;  /* 0x0000620086867a23 */ /* 0x100fe40000000803 */
[----:B------:R-:W-:Y:S02]  /*5210*/  FFMA R135, R135, c[0x0][0x188], -R3 ;  /* 0x0000620087877a23 */ /* 0x000fe40000000803 */
[--C-:B------:R-:W-:Y:S02]  /*5220*/  FFMA R148, R148, c[0x0][0x188], -R4.reuse ;  /* 0x0000620094947a23 */ /* 0x100fe40000000804 */
[----:B------:R-:W-:-:S02]  /*5230*/  FFMA R149, R149, c[0x0][0x188], -R4 ;  /* 0x0000620095957a23 */ /* 0x000fc40000000804 */
[--C-:B------:R-:W-:Y:S02]  /*5240*/  FFMA R150, R150, c[0x0][0x188], -R5.reuse ;  /* 0x0000620096967a23 */ /* 0x100fe40000000805 */
[----:B------:R-:W-:Y:S02]  /*5250*/  FFMA R151, R151, c[0x0][0x188], -R5 ;  /* 0x0000620097977a23 */ /* 0x000fe40000000805 */
[----:B------:R-:W-:Y:S02]  /*5260*/  FFMA R140, R140, c[0x0][0x188], -R6 ;  /* 0x000062008c8c7a23 */ /* 0x000fe40000000806 */
[----:B------:R-:W-:Y:S02]  /*5270*/  FFMA R142, R142, c[0x0][0x188], -R7 ;  /* 0x000062008e8e7a23 */ /* 0x000fe40000000807 */
[----:B0-----:R-:W-:Y:S02]  /*5280*/  FFMA R73, R92, c[0x0][0x188], -R8 ;  /* 0x000062005c497a23 */ /* 0x001fe40000000808 */
[----:B------:R0:W-:Y:S01]  /*5290*/  MUFU.EX2 R92, R72 ;  /* 0x00000048005c7308 */ /* 0x0001e20000000800 */
[----:B------:R-:W-:-:S02]  /*52a0*/  FFMA R141, R141, c[0x0][0x188], -R6 ;  /* 0x000062008d8d7a23 */ /* 0x000fc40000000806 */
[----:B------:R-:W-:Y:S02]  /*52b0*/  FFMA R143, R143, c[0x0][0x188], -R7 ;  /* 0x000062008f8f7a23 */ /* 0x000fe40000000807 */
[--C-:B------:R-:W-:Y:S02]  /*52c0*/  FFMA R94, R94, c[0x0][0x188], -R9.reuse ;  /* 0x000062005e5e7a23 */ /* 0x100fe40000000809 */
[----:B------:R-:W-:Y:S02]  /*52d0*/  FFMA R95, R95, c[0x0][0x188], -R9 ;  /* 0x000062005f5f7a23 */ /* 0x000fe40000000809 */
[----:B0-----:R-:W-:Y:S02]  /*52e0*/  FFMA R72, R93, c[0x0][0x188], -R8 ;  /* 0x000062005d487a23 */ /* 0x001fe40000000808 */
[----:B------:R-:W-:Y:S02]  /*52f0*/  FMUL R64, R64, 1.4426950216293334961 ;  /* 0x3fb8aa3b40407820 */ /* 0x000fe40000400000 */
[----:B------:R-:W-:-:S02]  /*5300*/  FMUL R65, R133, 1.4426950216293334961 ;  /* 0x3fb8aa3b85417820 */ /* 0x000fc40000400000 */
[----:B------:R-:W-:Y:S02]  /*5310*/  FFMA R66, R136, c[0x0][0x188], -R2 ;  /* 0x0000620088427a23 */ /* 0x000fe40000000802 */
[----:B------:R-:W-:Y:S02]  /*5320*/  FMUL R96, R134, 1.4426950216293334961 ;  /* 0x3fb8aa3b86607820 */ /* 0x000fe40000400000 */
[----:B------:R-:W-:Y:S02]  /*5330*/  FMUL R97, R135, 1.4426950216293334961 ;  /* 0x3fb8aa3b87617820 */ /* 0x000fe40000400000 */
[----:B------:R-:W-:Y:S02]  /*5340*/  FFMA R98, R138, c[0x0][0x188], -R3 ;  /* 0x000062008a627a23 */ /* 0x000fe40000000803 */
        /* <DEDUP_REMOVED lines=11> */
[----:B------:R-:W-:Y:S02]  /*5400*/  FMUL R73, R73, 1.4426950216293334961 ;  /* 0x3fb8aa3b49497820 */ /* 0x000fe40000400000 */
[----:B------:R-:W-:Y:S02]  /*5410*/  FMUL R72, R72, 1.4426950216293334961 ;  /* 0x3fb8aa3b48487820 */ /* 0x000fe40000400000 */
[----:B------:R-:W-:-:S02]  /*5420*/  FMUL R94, R94, 1.4426950216293334961 ;  /* 0x3fb8aa3b5e5e7820 */ /* 0x000fc40000400000 */
[----:B------:R-:W-:Y:S02]  /*5430*/  FMUL R95, R95, 1.4426950216293334961 ;  /* 0x3fb8aa3b5f5f7820 */ /* 0x000fe40000400000 */
[----:B------:R-:W-:Y:S02]  /*5440*/  FFMA R122, R122, c[0x0][0x188], -R9 ;  /* 0x000062007a7a7a23 */ /* 0x000fe40000000809 */
[----:B------:R-:W-:Y:S02]  /*5450*/  FMUL R66, R66, 1.4426950216293334961 ;  /* 0x3fb8aa3b42427820 */ /* 0x000fe40000400000 */
[----:B------:R-:W-:Y:S02]  /*5460*/  FFMA R137, R137, c[0x0][0x188], -R2 ;  /* 0x0000620089897a23 */ /* 0x000fe40000000802 */
[----:B------:R-:W-:Y:S02]  /*5470*/  FMUL R98, R98, 1.4426950216293334961 ;  /* 0x3fb8aa3b62627820 */ /* 0x000fe40000400000 */
[----:B------:R-:W-:-:S02]  /*5480*/  FFMA R139, R139, c[0x0][0x188], -R3 ;  /* 0x000062008b8b7a23 */ /* 0x000fc40000000803 */
[----:B------:R-:W-:Y:S02]  /*5490*/  FFMA R157, R157, c[0x0][0x188], -R4 ;  /* 0x000062009d9d7a23 */ /* 0x000fe40000000804 */
[----:B------:R-:W-:Y:S01]  /*54a0*/  FFMA R159, R159, c[0x0][0x188], -R5 ;  /* 0x000062009f9f7a23 */ /* 0x000fe20000000805 */
[----:B------:R-:W-:Y:S01]  /*54b0*/  MUFU.EX2 R64, R64 ;  /* 0x0000004000407308 */ /* 0x000fe20000000800 */
[----:B------:R-:W-:Y:S01]  /*54c0*/  FMUL R108, R108, 1.4426950216293334961 ;  /* 0x3fb8aa3b6c6c7820 */ /* 0x000fe20000400000 */
[----:B------:R-:W3:Y:S01]  /*54d0*/  LDL.64 R150, [R1+0x10] ;  /* 0x0000100001967983 */ /* 0x000ee20000100a00 */
[----:B------:R-:W-:Y:S02]  /*54e0*/  FMUL R109, R109, 1.4426950216293334961 ;  /* 0x3fb8aa3b6d6d7820 */ /* 0x000fe40000400000 */
[----:B------:R-:W-:Y:S01]  /*54f0*/  FMUL R120, R120, 1.4426950216293334961 ;  /* 0x3fb8aa3b78787820 */ /* 0x000fe20000400000 */
[----:B------:R-:W4:Y:S01]  /*5500*/  LDL.64 R148, [R1+0x8] ;  /* 0x0000080001947983 */ /* 0x000f220000100a00 */
[----:B------:R-:W-:Y:S01]  /*5510*/  FFMA R121, R121, c[0x0][0x188], -R8 ;  /* 0x0000620079797a23 */ /* 0x000fe20000000808 */
[----:B------:R-:W0:Y:S01]  /*5520*/  MUFU.EX2 R65, R65 ;  /* 0x0000004100417308 */ /* 0x000e220000000800 */
[----:B------:R-:W-:-:S02]  /*5530*/  FMUL R122, R122, 1.4426950216293334961 ;  /* 0x3fb8aa3b7a7a7820 */ /* 0x000fc40000400000 */
[----:B------:R-:W-:Y:S02]  /*5540*/  FFMA R123, R123, c[0x0][0x188], -R9 ;  /* 0x000062007b7b7a23 */ /* 0x000fe40000000809 */
[----:B------:R-:W-:-:S03]  /*5550*/  FMUL R67, R137, 1.4426950216293334961 ;  /* 0x3fb8aa3b89437820 */ /* 0x000fc60000400000 */
[----:B------:R-:W-:Y:S01]  /*5560*/  MUFU.EX2 R96, R96 ;  /* 0x0000006000607308 */ /* 0x000fe20000000800 */
[----:B------:R-:W-:Y:S01]  /*5570*/  FMUL R99, R139, 1.4426950216293334961 ;  /* 0x3fb8aa3b8b637820 */ /* 0x000fe20000400000 */
[----:B------:R-:W5:Y:S01]  /*5580*/  LDL.64 R136, [R1+0x38] ;  /* 0x0000380001887983 */ /* 0x000f620000100a00 */
[----:B------:R-:W-:Y:S02]  /*5590*/  FMUL R110, R157, 1.4426950216293334961 ;  /* 0x3fb8aa3b9d6e7820 */ /* 0x000fe40000400000 */
[----:B------:R-:W-:Y:S01]  /*55a0*/  FMUL R111, R159, 1.4426950216293334961 ;  /* 0x3fb8aa3b9f6f7820 */ /* 0x000fe20000400000 */
[----:B------:R-:W2:Y:S02]  /*55b0*/  LDL.64 R138, [R1+0x20] ;  /* 0x00002000018a7983 */ /* 0x000ea40000100a00 */
[----:B------:R-:W1:Y:S01]  /*55c0*/  MUFU.EX2 R97, R97 ;  /* 0x0000006100617308 */ /* 0x000e620000000800 */
[----:B------:R-:W-:Y:S01]  /*55d0*/  FMUL R121, R121, 1.4426950216293334961 ;  /* 0x3fb8aa3b79797820 */ /* 0x000fe20000400000 */
[----:B------:R-:W2:Y:S01]  /*55e0*/  LDL.64 R158, [R1+0x28] ;  /* 0x00002800019e7983 */ /* 0x000ea20000100a00 */
[----:B------:R-:W-:-:S05]  /*55f0*/  FMUL R123, R123, 1.4426950216293334961 ;  /* 0x3fb8aa3b7b7b7820 */ /* 0x000fca0000400000 */
[----:B------:R-:W-:Y:S08]  /*5600*/  MUFU.EX2 R101, R101 ;  /* 0x0000006500657308 */ /* 0x000ff00000000800 */
[----:B------:R-:W0:Y:S08]  /*5610*/  MUFU.EX2 R103, R103 ;  /* 0x0000006700677308 */ /* 0x000e300000000800 */
        /* <DEDUP_REMOVED lines=20> */
[----:B------:R-:W1:Y:S08]  /*5760*/  MUFU.EX2 R124, R121 ;  /* 0x00000079007c7308 */ /* 0x000e700000000800 */
[----:B------:R1:W1:Y:S01]  /*5770*/  MUFU.EX2 R155, R123 ;  /* 0x0000007b009b7308 */ /* 0x0002620000000800 */
[----:B0-----:R-:W-:-:S02]  /*5780*/  FADD R128, R64, R65 ;  /* 0x0000004140807221 */ /* 0x001fc40000000000 */
[----:B-1----:R-:W-:Y:S02]  /*5790*/  FADD R129, R96, R97 ;  /* 0x0000006160817221 */ /* 0x002fe40000000000 */
[----:B------:R-:W-:Y:S02]  /*57a0*/  FADD R126, R101, R103 ;  /* 0x00000067657e7221 */ /* 0x000fe40000000000 */
[----:B------:R-:W-:Y:S02]  /*57b0*/  FADD R125, R100, R102 ;  /* 0x00000066647d7221 */ /* 0x000fe40000000000 */
[----:B------:R-:W-:Y:S02]  /*57c0*/  FADD R123, R116, R112 ;  /* 0x00000070747b7221 */ /* 0x000fe40000000000 */
[----:B------:R-:W-:Y:S02]  /*57d0*/  FADD R122, R118, R114 ;  /* 0x00000072767a7221 */ /* 0x000fe40000000000 */
[----:B------:R-:W-:-:S02]  /*57e0*/  FADD R121, R93, R119 ;  /* 0x000000775d797221 */ /* 0x000fc40000000000 */
[----:B------:R-:W-:Y:S02]  /*57f0*/  FADD R95, R152, R153 ;  /* 0x00000099985f7221 */ /* 0x000fe40000000000 */
        /* <DEDUP_REMOVED lines=15> */
[----:B------:R-:W-:Y:S01]  /*58f0*/  FADD R95, R155, R95 ;  /* 0x0000005f9b5f7221 */ /* 0x000fe20000000000 */
[----:B------:R-:W0:Y:S04]  /*5900*/  SHFL.BFLY PT, R130, R128, 0x2, 0x1f ;  /* 0x0c401f0080827f89 */ /* 0x000e2800000e0000 */
[----:B------:R-:W1:Y:S04]  /*5910*/  SHFL.BFLY PT, R131, R129, 0x2, 0x1f ;  /* 0x0c401f0081837f89 */ /* 0x000e6800000e0000 */
[----:B------:R-:W1:Y:S04]  /*5920*/  SHFL.BFLY PT, R127, R126, 0x2, 0x1f ;  /* 0x0c401f007e7f7f89 */ /* 0x000e6800000e0000 */
[----:B------:R-:W3:Y:S04]  /*5930*/  SHFL.BFLY PT, R74, R125, 0x2, 0x1f ;  /* 0x0c401f007d4a7f89 */ /* 0x000ee800000e0000 */
[----:B------:R-:W3:Y:S04]  /*5940*/  SHFL.BFLY PT, R75, R123, 0x2, 0x1f ;  /* 0x0c401f007b4b7f89 */ /* 0x000ee800000e0000 */
[----:B------:R-:W4:Y:S04]  /*5950*/  SHFL.BFLY PT, R94, R122, 0x2, 0x1f ;  /* 0x0c401f007a5e7f89 */ /* 0x000f2800000e0000 */
[----:B------:R-:W4:Y:S04]  /*5960*/  SHFL.BFLY PT, R72, R121, 0x2, 0x1f ;  /* 0x0c401f0079487f89 */ /* 0x000f2800000e0000 */
[----:B------:R-:W5:Y:S01]  /*5970*/  SHFL.BFLY PT, R73, R95, 0x2, 0x1f ;  /* 0x0c401f005f497f89 */ /* 0x000f6200000e0000 */
[----:B0-----:R-:W-:-:S02]  /*5980*/  FADD R130, R128, R130 ;  /* 0x0000008280827221 */ /* 0x001fc40000000000 */
[----:B-1----:R-:W-:Y:S02]  /*5990*/  FADD R131, R129, R131 ;  /* 0x0000008381837221 */ /* 0x002fe40000000000 */
[----:B------:R-:W-:Y:S02]  /*59a0*/  FADD R127, R126, R127 ;  /* 0x0000007f7e7f7221 */ /* 0x000fe40000000000 */
[----:B---3--:R-:W-:Y:S02]  /*59b0*/  FADD R74, R125, R74 ;  /* 0x0000004a7d4a7221 */ /* 0x008fe40000000000 */
[----:B------:R-:W-:Y:S02]  /*59c0*/  FADD R75, R123, R75 ;  /* 0x0000004b7b4b7221 */ /* 0x000fe40000000000 */
[----:B----4-:R-:W-:Y:S02]  /*59d0*/  FADD R94, R122, R94 ;  /* 0x0000005e7a5e7221 */ /* 0x010fe40000000000 */
[----:B------:R-:W-:-:S02]  /*59e0*/  FADD R72, R121, R72 ;  /* 0x0000004879487221 */ /* 0x000fc40000000000 */
[----:B-----5:R-:W-:Y:S01]  /*59f0*/  FADD R73, R95, R73 ;  /* 0x000000495f497221 */ /* 0x020fe20000000000 */
[----:B------:R-:W-:Y:S04]  /*5a00*/  SHFL.BFLY PT, R121, R131, 0x1, 0x1f ;  /* 0x0c201f0083797f89 */ /* 0x000fe800000e0000 */
[----:B------:R-:W0:Y:S04]  /*5a10*/  SHFL.BFLY PT, R95, R130, 0x1, 0x1f ;  /* 0x0c201f00825f7f89 */ /* 0x000e2800000e0000 */
[----:B------:R-:W1:Y:S04]  /*5a20*/  SHFL.BFLY PT, R122, R127, 0x1, 0x1f ;  /* 0x0c201f007f7a7f89 */ /* 0x000e6800000e0000 */
[----:B------:R-:W3:Y:S04]  /*5a30*/  SHFL.BFLY PT, R123, R74, 0x1, 0x1f ;  /* 0x0c201f004a7b7f89 */ /* 0x000ee800000e0000 */
[----:B------:R-:W4:Y:S04]  /*5a40*/  SHFL.BFLY PT, R125, R75, 0x1, 0x1f ;  /* 0x0c201f004b7d7f89 */ /* 0x000f2800000e0000 */
[----:B------:R-:W5:Y:S04]  /*5a50*/  SHFL.BFLY PT, R126, R94, 0x1, 0x1f ;  /* 0x0c201f005e7e7f89 */ /* 0x000f6800000e0000 */
[----:B------:R-:W2:Y:S04]  /*5a60*/  SHFL.BFLY PT, R128, R72, 0x1, 0x1f ;  /* 0x0c201f0048807f89 */ /* 0x000ea800000e0000 */
[----:B------:R-:W2:Y:S01]  /*5a70*/  SHFL.BFLY PT, R129, R73, 0x1, 0x1f ;  /* 0x0c201f0049817f89 */ /* 0x000ea200000e0000 */
[----:B0-----:R-:W-:-:S03]  /*5a80*/  FADD R95, R130, R95 ;  /* 0x0000005f825f7221 */ /* 0x001fc60000000000 */
[----:B------:R-:W-:Y:S01]  /*5a90*/  BAR.SYNC.DEFER_BLOCKING 0x0 ;  /* 0x0000000000007b1d */ /* 0x000fe20000010000 */
[----:B------:R-:W-:Y:S02]  /*5aa0*/  FADD R121, R131, R121 ;  /* 0x0000007983797221 */ /* 0x000fe40000000000 */
[----:B-1----:R-:W-:Y:S02]  /*5ab0*/  FADD R122, R127, R122 ;  /* 0x0000007a7f7a7221 */ /* 0x002fe40000000000 */
[----:B---3--:R-:W-:Y:S02]  /*5ac0*/  FADD R123, R74, R123 ;  /* 0x0000007b4a7b7221 */ /* 0x008fe40000000000 */
[----:B----4-:R-:W-:Y:S02]  /*5ad0*/  FADD R125, R75, R125 ;  /* 0x0000007d4b7d7221 */ /* 0x010fe40000000000 */
[----:B-----5:R-:W-:Y:S02]  /*5ae0*/  FADD R126, R94, R126 ;  /* 0x0000007e5e7e7221 */ /* 0x020fe40000000000 */
[----:B--2---:R-:W-:-:S02]  /*5af0*/  FADD R128, R72, R128 ;  /* 0x0000008048807221 */ /* 0x004fc40000000000 */
[----:B------:R-:W-:Y:S01]  /*5b00*/  FADD R129, R73, R129 ;  /* 0x0000008149817221 */ /* 0x000fe20000000000 */
[----:B------:R-:W-:Y:S04]  /*5b10*/  @!P0 STS [R21], R95 ;  /* 0x0000005f15008388 */ /* 0x000fe80000000800 */
[----:B------:R-:W-:Y:S04]  /*5b20*/  @!P0 STS [R21+0x100], R121 ;  /* 0x0001007915008388 */ /* 0x000fe80000000800 */
[----:B------:R-:W-:Y:S04]  /*5b30*/  @!P0 STS [R21+0x200], R122 ;  /* 0x0002007a15008388 */ /* 0x000fe80000000800 */
[----:B------:R-:W-:Y:S04]  /*5b40*/  @!P0 STS [R21+0x300], R123 ;  /* 0x0003007b15008388 */ /* 0x000fe80000000800 */
[----:B------:R-:W-:Y:S04]  /*5b50*/  @!P0 STS [R21+0x400], R125 ;  /* 0x0004007d15008388 */ /* 0x000fe80000000800 */
[----:B------:R-:W-:Y:S04]  /*5b60*/  @!P0 STS [R21+0x500], R126 ;  /* 0x0005007e15008388 */ /* 0x000fe80000000800 */
[----:B------:R-:W-:Y:S04]  /*5b70*/  @!P0 STS [R21+0x600], R128 ;  /* 0x0006008015008388 */ /* 0x000fe80000000800 */
[----:B------:R-:W-:Y:S04]  /*5b80*/  @!P0 STS [R21+0x700], R129 ;  /* 0x0007008115008388 */ /* 0x000fe80000000800 */
[----:B------:R-:W-:Y:S06]  /*5b90*/  BAR.SYNC.DEFER_BLOCKING 0x0 ;  /* 0x0000000000007b1d */ /* 0x000fec0000010000 */
[----:B------:R-:W0:Y:S04]  /*5ba0*/  LDS R72, [R154.X4] ;  /* 0x000000009a487984 */ /* 0x000e280000004800 */
[----:B------:R-:W1:Y:S04]  /*5bb0*/  LDS R73, [R154.X4+0x400] ;  /* 0x000400009a497984 */ /* 0x000e680000004800 */
[----:B0-----:R-:W0:Y:S04]  /*5bc0*/  SHFL.BFLY PT, R74, R72, 0x4, 0x1f ;  /* 0x0c801f00484a7f89 */ /* 0x001e2800000e0000 */
[----:B-1----:R-:W1:Y:S01]  /*5bd0*/  SHFL.BFLY PT, R75, R73, 0x4, 0x1f ;  /* 0x0c801f00494b7f89 */ /* 0x002e6200000e0000 */
[----:B0-----:R-:W-:-:S02]  /*5be0*/  FADD R74, R72, R74 ;  /* 0x0000004a484a7221 */ /* 0x001fc40000000000 */
[----:B-1----:R-:W-:-:S03]  /*5bf0*/  FADD R75, R73, R75 ;  /* 0x0000004b494b7221 */ /* 0x002fc60000000000 */
[----:B------:R-:W0:Y:S04]  /*5c00*/  SHFL.BFLY PT, R72, R74, 0x2, 0x1f ;  /* 0x0c401f004a487f89 */ /* 0x000e2800000e0000 */
[----:B------:R-:W1:Y:S01]  /*5c10*/  SHFL.BFLY PT, R73, R75, 0x2, 0x1f ;  /* 0x0c401f004b497f89 */ /* 0x000e6200000e0000 */
[----:B0-----:R-:W-:Y:S02]  /*5c20*/  FADD R72, R74, R72 ;  /* 0x000000484a487221 */ /* 0x001fe40000000000 */
[----:B-1----:R-:W-:-:S03]  /*5c30*/  FADD R73, R75, R73 ;  /* 0x000000494b497221 */ /* 0x002fc60000000000 */
[----:B------:R-:W0:Y:S04]  /*5c40*/  SHFL.BFLY PT, R74, R72, 0x1, 0x1f ;  /* 0x0c201f00484a7f89 */ /* 0x000e2800000e0000 */
[----:B------:R-:W1:Y:S01]  /*5c50*/  SHFL.BFLY PT, R75, R73, 0x1, 0x1f ;  /* 0x0c201f00494b7f89 */ /* 0x000e6200000e0000 */
[----:B------:R-:W-:-:S03]  /*5c60*/  IMAD.WIDE R94, R16, 0x2, R144 ;  /* 0x00000002105e7825 */ /* 0x000fc600078e0290 */
[----:B------:R-:W2:Y:S01]  /*5c70*/  LDL.64 R144, [R1+0x18] ;  /* 0x0000180001907983 */ /* 0x000ea20000100a00 */
[----:B------:R-:W-:-:S03]  /*5c80*/  IMAD.WIDE R142, R16, 0x2, R180 ;  /* 0x00000002108e7825 */ /* 0x000fc600078e02b4 */
[----:B------:R-:W3:Y:S01]  /*5c90*/  LDL.64 R180, [R1+0x30] ;  /* 0x0000300001b47983 */ /* 0x000ee20000100a00 */
[----:B0-----:R-:W-:Y:S02]  /*5ca0*/  FADD R74, R72, R74 ;  /* 0x0000004a484a7221 */ /* 0x001fe40000000000 */
[----:B-1----:R-:W-:Y:S02]  /*5cb0*/  FADD R75, R73, R75 ;  /* 0x0000004b494b7221 */ /* 0x002fe40000000000 */
[C---:B------:R-:W-:Y:S02]  /*5cc0*/  IMAD.WIDE R72, R16.reuse, 0x2, R184 ;  /* 0x0000000210487825 */ /* 0x040fe400078e02b8 */
[----:B------:R-:W4:Y:S02]  /*5cd0*/  LDL.64 R184, [R1+0x40] ;  /* 0x0000400001b87983 */ /* 0x000f240000100a00 */
[C---:B------:R-:W-:Y:S02]  /*5ce0*/  IMAD.WIDE R122, R16.reuse, 0x2, R146 ;  /* 0x00000002107a7825 */ /* 0x040fe400078e0292 */
[----:B------:R-:W5:Y:S04]  /*5cf0*/  LDL.64 R146, [R1] ;  /* 0x0000000001927983 */ /* 0x000f680000100a00 */
[----:B------:R-:W-:Y:S04]  /*5d00*/  @!P1 STS [R154.X4], R74 ;  /* 0x0000004a9a009388 */ /* 0x000fe80000004800 */
[----:B------:R0:W-:Y:S04]  /*5d10*/  @!P1 STS [R154.X4+0x400], R75 ;  /* 0x0004004b9a009388 */ /* 0x0001e80000004800 */
[----:B------:R-:W-:Y:S01]  /*5d20*/  BAR.SYNC.DEFER_BLOCKING 0x0 ;  /* 0x0000000000007b1d */ /* 0x000fe20000010000 */
[----:B------:R-:W-:-:S04]  /*5d30*/  IMAD.WIDE R126, R16, 0x2, R200 ;  /* 0x00000002107e7825 */ /* 0x000fc800078e02c8 */
[----:B0-----:R-:W-:-:S04]  /*5d40*/  IMAD.WIDE R74, R16, 0x2, R212 ;  /* 0x00000002104a7825 */ /* 0x001fc800078e02d4 */
[C---:B------:R-:W-:Y:S01]  /*5d50*/  IMAD.WIDE R136, R16.reuse, 0x2, R136 ;  /* 0x0000000210887825 */ /* 0x040fe200078e0288 */
[----:B------:R0:W5:Y:S04]  /*5d60*/  LDG.E.U16 R121, [R72.64] ;  /* 0x0000000448797981 */ /* 0x000168000c1e1500 */
[----:B------:R4:W5:Y:S01]  /*5d70*/  LDG.E.U16 R128, [R126.64] ;  /* 0x000000047e807981 */ /* 0x000962000c1e1500 */
[----:B------:R-:W-:-:S03]  /*5d80*/  IMAD.WIDE R130, R16, 0x2, R204 ;  /* 0x0000000210827825 */ /* 0x000fc600078e02cc */
[----:B------:R1:W5:Y:S01]  /*5d90*/  LDG.E.U16 R129, [R94.64] ;  /* 0x000000045e817981 */ /* 0x000362000c1e1500 */
[----:B0-----:R-:W-:-:S03]  /*5da0*/  IMAD.WIDE R72, R16, 0x2, R208 ;  /* 0x0000000210487825 */ /* 0x001fc600078e02d0 */
[----:B------:R3:W5:Y:S04]  /*5db0*/  LDG.E.U16 R134, [R130.64] ;  /* 0x0000000482867981 */ /* 0x000768000c1e1500 */
[----:B------:R0:W5:Y:S04]  /*5dc0*/  LDG.E.U16 R141, [R72.64] ;  /* 0x00000004488d7981 */ /* 0x000168000c1e1500 */
[----:B-1----:R1:W5:Y:S04]  /*5dd0*/  LDG.E.U16 R95, [R74.64] ;  /* 0x000000044a5f7981 */ /* 0x002368000c1e1500 */
[----:B------:R1:W5:Y:S01]  /*5de0*/  LDG.E.U16 R94, [R136.64] ;  /* 0x00000004885e7981 */ /* 0x000362000c1e1500 */
[----:B0-----:R-:W-:-:S03]  /*5df0*/  IMAD.WIDE R72, R16, 0x2, R188 ;  /* 0x0000000210487825 */ /* 0x001fc600078e02bc */
[----:B------:R0:W5:Y:S04]  /*5e00*/  LDG.E.U16 R135, [R122.64] ;  /* 0x000000047a877981 */ /* 0x000168000c1e1500 */
[----:B------:R0:W5:Y:S01]  /*5e10*/  LDG.E.U16 R133, [R72.64] ;  /* 0x0000000448857981 */ /* 0x000162000c1e1500 */
[----:B-1----:R-:W-:-:S03]  /*5e20*/  IMAD.WIDE R74, R16, 0x2, R192 ;  /* 0x00000002104a7825 */ /* 0x002fc600078e02c0 */
[----:B------:R1:W5:Y:S01]  /*5e30*/  LDG.E.U16 R142, [R142.64] ;  /* 0x000000048e8e7981 */ /* 0x000362000c1e1500 */
[----:B------:R-:W-:-:S03]  /*5e40*/  IMAD.WIDE R136, R16, 0x2, R150 ;  /* 0x0000000210887825 */ /* 0x000fc600078e0296 */
[----:B------:R1:W5:Y:S01]  /*5e50*/  LDG.E.U16 R140, [R74.64] ;  /* 0x000000044a8c7981 */ /* 0x000362000c1e1500 */
[----:B0-----:R-:W-:-:S03]  /*5e60*/  IMAD.WIDE R72, R16, 0x2, R138 ;  /* 0x0000000210487825 */ /* 0x001fc600078e028a */
[----:B------:R0:W5:Y:S04]  /*5e70*/  LDG.E.U16 R138, [R136.64] ;  /* 0x00000004888a7981 */ /* 0x000168000c1e1500 */
[----:B------:R-:W0:Y:S01]  /*5e80*/  LDS R232, [R221.X8] ;  /* 0x00000000dde87984 */ /* 0x000e220000008800 */
[----:B-1----:R-:W-:-:S04]  /*5e90*/  IMAD.WIDE R74, R16, 0x2, R158 ;  /* 0x00000002104a7825 */ /* 0x002fc800078e029e */
[C---:B0-----:R-:W-:Y:S01]  /*5ea0*/  IMAD.WIDE R136, R16.reuse, 0x2, R248 ;  /* 0x0000000210887825 */ /* 0x041fe200078e02f8 */
[----:B------:R5:W5:Y:S05]  /*5eb0*/  LDG.E.U16 R132, [R74.64] ;  /* 0x000000044a847981 */ /* 0x000b6a000c1e1500 */
[----:B------:R0:W5:Y:S01]  /*5ec0*/  LDG.E.U16 R137, [R136.64] ;  /* 0x0000000488897981 */ /* 0x000162000c1e1500 */
[----:B------:R-:W-:-:S06]  /*5ed0*/  IMAD.WIDE R122, R16, 0x2, R196 ;  /* 0x00000002107a7825 */ /* 0x000fcc00078e02c4 */
[----:B------:R1:W5:Y:S01]  /*5ee0*/  LDG.E.U16 R122, [R122.64] ;  /* 0x000000047a7a7981 */ /* 0x000362000c1e1500 */
[----:B------:R-:W-:-:S06]  /*5ef0*/  IMAD.WIDE R150, R16, 0x2, R228 ;  /* 0x0000000210967825 */ /* 0x000fcc00078e02e4 */
[----:B------:R0:W5:Y:S04]  /*5f00*/  LDG.E.U16 R150, [R150.64] ;  /* 0x0000000496967981 */ /* 0x000168000c1e1500 */
[----:B------:R-:W0:Y:S01]  /*5f10*/  S2R R225, SR_TID.X ;  /* 0x0000000000e17919 */ /* 0x000e220000002100 */
[----:B------:R-:W-:-:S04]  /*5f20*/  FADD R233, -R2, R55 ;  /* 0x0000003702e97221 */ /* 0x000fc80000000100 */
[----:B------:R-:W-:-:S06]  /*5f30*/  FMUL R233, R233, 1.4426950216293334961 ;  /* 0x3fb8aa3be9e97820 */ /* 0x000fcc0000400000 */
[----:B------:R-:W0:Y:S02]  /*5f40*/  MUFU.EX2 R233, R233 ;  /* 0x000000e900e97308 */ /* 0x000e240000000800 */
[C---:B0-----:R-:W-:Y:S02]  /*5f50*/  FFMA R0, R233.reuse, R0, R232 ;  /* 0x00000000e9007223 */ /* 0x041fe400000000e8 */
[C---:B------:R-:W-:Y:S02]  /*5f60*/  FMUL R56, R233.reuse, R56 ;  /* 0x00000038e9387220 */ /* 0x040fe40000400000 */
[----:B------:R-:W-:Y:S02]  /*5f70*/  FMUL R57, R233, R57 ;  /* 0x00000039e9397220 */ /* 0x000fe40000400000 */
[----:B--2---:R-:W-:-:S04]  /*5f80*/  IMAD.WIDE R144, R16, 0x2, R144 ;  /* 0x0000000210907825 */ /* 0x004fc800078e0290 */
[C---:B---3--:R-:W-:Y:S02]  /*5f90*/  IMAD.WIDE R130, R16.reuse, 0x2, R180 ;  /* 0x0000000210827825 */ /* 0x048fe400078e02b4 */
[----:B------:R0:W2:Y:S04]  /*5fa0*/  LDG.E.U16 R145, [R144.64] ;  /* 0x0000000490917981 */ /* 0x0000a8000c1e1500 */
[----:B------:R3:W2:Y:S01]  /*5fb0*/  LDG.E.U16 R139, [R130.64] ;  /* 0x00000004828b7981 */ /* 0x0006a2000c1e1500 */
[----:B----4-:R-:W-:-:S06]  /*5fc0*/  IMAD.WIDE R126, R16, 0x2, R184 ;  /* 0x00000002107e7825 */ /* 0x010fcc00078e02b8 */
[----:B------:R4:W2:Y:S01]  /*5fd0*/  LDG.E.U16 R127, [R126.64] ;  /* 0x000000047e7f7981 */ /* 0x0008a2000c1e1500 */
[----:B---3--:R-:W-:-:S03]  /*5fe0*/  IMAD.WIDE R130, R16, 0x2, R148 ;  /* 0x0000000210827825 */ /* 0x008fc600078e0294 */
[----:B----4-:R3:W4:Y:S01]  /*5ff0*/  LDG.E.U16 R126, [R72.64] ;  /* 0x00000004487e7981 */ /* 0x010722000c1e1500 */
[----:B-----5:R-:W-:-:S03]  /*6000*/  IMAD.WIDE R74, R16, 0x2, R146 ;  /* 0x00000002104a7825 */ /* 0x020fc600078e0292 */
[----:B------:R5:W2:Y:S01]  /*6010*/  LDG.E.U16 R131, [R130.64] ;  /* 0x0000000482837981 */ /* 0x000aa2000c1e1500 */
[----:B---3--:R-:W-:-:S03]  /*6020*/  IMAD.WIDE R72, R16, 0x2, R250 ;  /* 0x0000000210487825 */ /* 0x008fc600078e02fa */
[----:B------:R3:W2:Y:S04]  /*6030*/  LDG.E.U16 R125, [R74.64] ;  /* 0x000000044a7d7981 */ /* 0x0006a8000c1e1500 */
[----:B0-----:R0:W2:Y:S01]  /*6040*/  LDG.E.U16 R144, [R72.64] ;  /* 0x0000000448907981 */ /* 0x0010a2000c1e1500 */
[----:B------:R-:W-:-:S04]  /*6050*/  IMAD.WIDE R148, R16, 0x2, R246 ;  /* 0x0000000210947825 */ /* 0x000fc800078e02f6 */
[C---:B---3--:R-:W-:Y:S01]  /*6060*/  IMAD.WIDE R74, R16.reuse, 0x2, R242 ;  /* 0x00000002104a7825 */ /* 0x048fe200078e02f2 */
[----:B-----5:R3:W5:Y:S03]  /*6070*/  LDG.E.U16 R130, [R148.64] ;  /* 0x0000000494827981 */ /* 0x020766000c1e1500 */
[C---:B0-----:R-:W-:Y:S01]  /*6080*/  IMAD.WIDE R72, R16.reuse, 0x2, R240 ;  /* 0x0000000210487825 */ /* 0x041fe200078e02f0 */
[----:B------:R0:W2:Y:S04]  /*6090*/  LDG.E.U16 R143, [R74.64] ;  /* 0x000000044a8f7981 */ /* 0x0000a8000c1e1500 */
[----:B------:R0:W2:Y:S01]  /*60a0*/  LDG.E.U16 R136, [R72.64] ;  /* 0x0000000448887981 */ /* 0x0000a2000c1e1500 */
[----:B------:R-:W-:-:S04]  /*60b0*/  IMAD.WIDE R146, R16, 0x2, R244 ;  /* 0x0000000210927825 */ /* 0x000fc800078e02f4 */
[C---:B---3--:R-:W-:Y:S01]  /*60c0*/  IMAD.WIDE R148, R16.reuse, 0x2, R230 ;  /* 0x0000000210947825 */ /* 0x048fe200078e02e6 */
[----:B-1----:R1:W3:Y:S03]  /*60d0*/  LDG.E.U16 R123, [R146.64] ;  /* 0x00000004927b7981 */ /* 0x0022e6000c1e1500 */
[C---:B0-----:R-:W-:Y:S02]  /*60e0*/  IMAD.WIDE R72, R16.reuse, 0x2, R238 ;  /* 0x0000000210487825 */ /* 0x041fe400078e02ee */
[----:B------:R0:W2:Y:S04]  /*60f0*/  LDG.E.U16 R148, [R148.64] ;  /* 0x0000000494947981 */ /* 0x0000a8000c1e1500 */
[----:B------:R0:W2:Y:S01]  /*6100*/  LDG.E.U16 R154, [R72.64] ;  /* 0x00000004489a7981 */ /* 0x0000a2000c1e1500 */
[----:B------:R-:W-:-:S04]  /*6110*/  IMAD.WIDE R74, R16, 0x2, R236 ;  /* 0x00000002104a7825 */ /* 0x000fc800078e02ec */
[C---:B-1----:R-:W-:Y:S01]  /*6120*/  IMAD.WIDE R146, R16.reuse, 0x2, R234 ;  /* 0x0000000210927825 */ /* 0x042fe200078e02ea */
[----:B------:R1:W2:Y:S03]  /*6130*/  LDG.E.U16 R157, [R74.64] ;  /* 0x000000044a9d7981 */ /* 0x0002a6000c1e1500 */
[C---:B0-----:R-:W-:Y:S01]  /*6140*/  IMAD.WIDE R72, R16.reuse, 0x2, R226 ;  /* 0x0000000210487825 */ /* 0x041fe200078e02e2 */
[----:B------:R0:W2:Y:S04]  /*6150*/  LDG.E.U16 R158, [R146.64] ;  /* 0x00000004929e7981 */ /* 0x0000a8000c1e1500 */
[----:B------:R0:W2:Y:S01]  /*6160*/  LDG.E.U16 R149, [R72.64] ;  /* 0x0000000448957981 */ /* 0x0000a2000c1e1500 */
[----:B-1----:R-:W-:-:S04]  /*6170*/  IMAD.WIDE R74, R16, 0x2, R222 ;  /* 0x00000002104a7825 */ /* 0x002fc800078e02de */
[C---:B0-----:R-:W-:Y:S01]  /*6180*/  IMAD.WIDE R146, R16.reuse, 0x2, R218 ;  /* 0x0000000210927825 */ /* 0x041fe200078e02da */
[----:B------:R0:W2:Y:S03]  /*6190*/  LDG.E.U16 R151, [R74.64] ;  /* 0x000000044a977981 */ /* 0x0000a6000c1e1500 */
[C---:B------:R-:W-:Y:S01]  /*61a0*/  IMAD.WIDE R72, R16.reuse, 0x2, R214 ;  /* 0x0000000210487825 */ /* 0x040fe200078e02d6 */
[----:B------:R1:W2:Y:S04]  /*61b0*/  LDG.E.U16 R159, [R146.64] ;  /* 0x00000004929f7981 */ /* 0x0002a8000c1e1500 */
[----:B------:R1:W2:Y:S01]  /*61c0*/  LDG.E.U16 R180, [R72.64] ;  /* 0x0000000448b47981 */ /* 0x0002a2000c1e1500 */
[----:B0-----:R-:W-:-:S04]  /*61d0*/  IMAD.WIDE R74, R16, 0x2, R210 ;  /* 0x00000002104a7825 */ /* 0x001fc800078e02d2 */
[C---:B-1----:R-:W-:Y:S01]  /*61e0*/  IMAD.WIDE R146, R16.reuse, 0x2, R206 ;  /* 0x0000000210927825 */ /* 0x042fe200078e02ce */
        /* <DEDUP_REMOVED lines=26> */
[----:B------:R1:W3:Y:S04]  /*6390*/  LDG.E.U16 R208, [R146.64] ;  /* 0x0000000492d07981 */ /* 0x0002e8000c1e1500 */
[----:B------:R1:W3:Y:S01]  /*63a0*/  LDG.E.U16 R209, [R72.64] ;  /* 0x0000000448d17981 */ /* 0x0002e2000c1e1500 */
[----:B0-----:R-:W-:-:S04]  /*63b0*/  IMAD.WIDE R74, R16, 0x2, R164 ;  /* 0x00000002104a7825 */ /* 0x001fc800078e02a4 */
[C---:B-1----:R-:W-:Y:S01]  /*63c0*/  IMAD.WIDE R146, R16.reuse, 0x2, R162 ;  /* 0x0000000210927825 */ /* 0x042fe200078e02a2 */
[----:B------:R0:W3:Y:S03]  /*63d0*/  LDG.E.U16 R212, [R74.64] ;  /* 0x000000044ad47981 */ /* 0x0000e6000c1e1500 */
        /* <DEDUP_REMOVED lines=8> */
[----:B------:R1:W4:Y:S01]  /*6460*/  LDG.E.U16 R221, [R72.64] ;  /* 0x0000000448dd7981 */ /* 0x000322000c1e1500 */
[----:B0-----:R-:W-:-:S04]  /*6470*/  IMAD.WIDE R74, R16, 0x2, R38 ;  /* 0x00000002104a7825 */ /* 0x001fc800078e0226 */
[C---:B-1----:R-:W-:Y:S01]  /*6480*/  IMAD.WIDE R146, R16.reuse, 0x2, R40 ;  /* 0x0000000210927825 */ /* 0x042fe200078e0228 */
[----:B------:R0:W4:Y:S03]  /*6490*/  LDG.E.U16 R224, [R74.64] ;  /* 0x000000044ae07981 */ /* 0x000126000c1e1500 */
[C---:B------:R-:W-:Y:S02]  /*64a0*/  IMAD.WIDE R72, R16.reuse, 0x2, R42 ;  /* 0x0000000210487825 */ /* 0x040fe400078e022a */
[----:B------:R1:W5:Y:S04]  /*64b0*/  LDG.E.U16 R146, [R146.64] ;  /* 0x0000000492927981 */ /* 0x000368000c1e1500 */
[----:B------:R1:W5:Y:S01]  /*64c0*/  LDG.E.U16 R55, [R72.64] ;  /* 0x0000000448377981 */ /* 0x000362000c1e1500 */
[----:B0-----:R-:W-:-:S04]  /*64d0*/  IMAD.WIDE R74, R16, 0x2, R46 ;  /* 0x00000002104a7825 */ /* 0x001fc800078e022e */
[----:B-1----:R-:W-:-:S05]  /*64e0*/  IMAD.WIDE R72, R16, 0x2, R44 ;  /* 0x0000000210487825 */ /* 0x002fca00078e022c */
[----:B------:R0:W5:Y:S02]  /*64f0*/  LDG.E.U16 R147, [R72.64] ;  /* 0x0000000448937981 */ /* 0x000164000c1e1500 */
[----:B0-----:R-:W-:Y:S02]  /*6500*/  LOP3.LUT R73, R225, 0x1c, RZ, 0xc0, !PT ;  /* 0x0000001ce1497812 */ /* 0x001fe400078ec0ff */
[----:B------:R0:W5:Y:S04]  /*6510*/  LDG.E.U16 R225, [R74.64] ;  /* 0x000000044ae17981 */ /* 0x000168000c1e1500 */
[----:B0-----:R0:W1:Y:S02]  /*6520*/  LDS R74, [R73.X8+0x100] ;  /* 0x00010000494a7984 */ /* 0x0010640000008800 */
[----:B0-----:R-:W-:-:S05]  /*6530*/  IMAD.WIDE R72, R16, 0x2, R48 ;  /* 0x0000000210487825 */ /* 0x001fca00078e0230 */
[----:B------:R0:W5:Y:S02]  /*6540*/  LDG.E.U16 R232, [R72.64] ;  /* 0x0000000448e87981 */ /* 0x000164000c1e1500 */
[C---:B0-----:R-:W-:Y:S02]  /*6550*/  FMUL R72, R233.reuse, R60 ;  /* 0x0000003ce9487220 */ /* 0x041fe40000400000 */
[----:B------:R-:W-:Y:S02]  /*6560*/  FMUL R73, R233, R61 ;  /* 0x0000003de9497220 */ /* 0x000fe40000400000 */
[----:B------:R-:W-:-:S05]  /*6570*/  IMAD.WIDE R60, R16, 0x2, R50 ;  /* 0x00000002103c7825 */ /* 0x000fca00078e0232 */
[----:B------:R0:W5:Y:S02]  /*6580*/  LDG.E.U16 R233, [R60.64] ;  /* 0x000000043ce97981 */ /* 0x000164000c1e1500 */
[----:B0-----:R-:W-:-:S06]  /*6590*/  IMAD.WIDE R60, R16, 0x2, R52 ;  /* 0x00000002103c7825 */ /* 0x001fcc00078e0234 */
[----:B------:R0:W5:Y:S01]  /*65a0*/  LDG.E.U16 R60, [R60.64] ;  /* 0x000000043c3c7981 */ /* 0x000162000c1e1500 */
[----:B------:R-:W-:-:S03]  /*65b0*/  FADD R75, -R3, R15 ;  /* 0x0000000f034b7221 */ /* 0x000fc60000000100 */
[----:B------:R-:W0:Y:S01]  /*65c0*/  S2R R15, SR_TID.X ;  /* 0x00000000000f7919 */ /* 0x000e220000002100 */
[----:B------:R-:W-:-:S06]  /*65d0*/  FMUL R75, R75, 1.4426950216293334961 ;  /* 0x3fb8aa3b4b4b7820 */ /* 0x000fcc0000400000 */
[----:B------:R-:W1:Y:S02]  /*65e0*/  MUFU.EX2 R75, R75 ;  /* 0x0000004b004b7308 */ /* 0x000e640000000800 */
[C---:B-1----:R-:W-:Y:S02]  /*65f0*/  FFMA R10, R75.reuse, R10, R74 ;  /* 0x0000000a4b0a7223 */ /* 0x042fe4000000004a */
[----:B------:R-:W-:Y:S01]  /*6600*/  FMUL R74, R75, R62 ;  /* 0x0000003e4b4a7220 */ /* 0x000fe20000400000 */
[----:B0-----:R-:W-:-:S05]  /*6610*/  LOP3.LUT R62, R15, 0x1c, RZ, 0xc0, !PT ;  /* 0x0000001c0f3e7812 */ /* 0x001fca00078ec0ff */
[----:B------:R-:W0:Y:S01]  /*6620*/  LDS R61, [R62.X8+0x200] ;  /* 0x000200003e3d7984 */ /* 0x000e220000008800 */
[----:B------:R-:W-:-:S04]  /*6630*/  FADD R14, -R4, R14 ;  /* 0x0000000e040e7221 */ /* 0x000fc80000000100 */
[----:B------:R-:W-:-:S04]  /*6640*/  FMUL R14, R14, 1.4426950216293334961 ;  /* 0x3fb8aa3b0e0e7820 */ /* 0x000fc80000400000 */
[----:B------:R1:W1:Y:S02]  /*6650*/  MUFU.EX2 R15, R14 ;  /* 0x0000000e000f7308 */ /* 0x0002640000000800 */
[----:B-1----:R-:W1:Y:S01]  /*6660*/  LDS R14, [R62.X8+0x300] ;  /* 0x000300003e0e7984 */ /* 0x002e620000008800 */
[C---:B------:R-:W-:Y:S02]  /*6670*/  FMUL R68, R15.reuse, R68 ;  /* 0x000000440f447220 */ /* 0x040fe40000400000 */
[C---:B------:R-:W-:Y:S02]  /*6680*/  FMUL R69, R15.reuse, R69 ;  /* 0x000000450f457220 */ /* 0x040fe40000400000 */
[C---:B------:R-:W-:Y:S02]  /*6690*/  FMUL R104, R15.reuse, R104 ;  /* 0x000000680f687220 */ /* 0x040fe40000400000 */
[C---:B------:R-:W-:Y:S02]  /*66a0*/  FMUL R105, R15.reuse, R105 ;  /* 0x000000690f697220 */ /* 0x040fe40000400000 */
[----:B0-----:R-:W-:-:S02]  /*66b0*/  FFMA R11, R15, R11, R61 ;  /* 0x0000000b0f0b7223 */ /* 0x001fc4000000003d */
[----:B------:R-:W0:Y:S01]  /*66c0*/  LDS R15, [R62.X8+0x400] ;  /* 0x000400003e0f7984 */ /* 0x000e220000008800 */
[----:B------:R-:W-:Y:S02]  /*66d0*/  FADD R25, -R5, R25 ;  /* 0x0000001905197221 */ /* 0x000fe40000000100 */
[----:B------:R-:W-:Y:S02]  /*66e0*/  FADD R54, -R6, R54 ;  /* 0x0000003606367221 */ /* 0x000fe40000000100 */
[----:B------:R-:W-:Y:S02]  /*66f0*/  FMUL R25, R25, 1.4426950216293334961 ;  /* 0x3fb8aa3b19197820 */ /* 0x000fe40000400000 */
[----:B------:R-:W-:-:S04]  /*6700*/  FMUL R54, R54, 1.4426950216293334961 ;  /* 0x3fb8aa3b36367820 */ /* 0x000fc80000400000 */
[----:B------:R-:W1:Y:S08]  /*6710*/  MUFU.EX2 R25, R25 ;  /* 0x0000001900197308 */ /* 0x000e700000000800 */
[----:B------:R-:W0:Y:S01]  /*6720*/  MUFU.EX2 R54, R54 ;  /* 0x0000003600367308 */ /* 0x000e220000000800 */
[C---:B-1----:R-:W-:Y:S02]  /*6730*/  FFMA R12, R25.reuse, R12, R14 ;  /* 0x0000000c190c7223 */ /* 0x042fe4000000000e */
[C---:B------:R-:W-:Y:S01]  /*6740*/  FMUL R70, R25.reuse, R70 ;  /* 0x0000004619467220 */ /* 0x040fe20000400000 */
[----:B------:R-:W-:Y:S01]  /*6750*/  LDS R14, [R62.X8+0x600] ;  /* 0x000600003e0e7984 */ /* 0x000fe20000008800 */
[----:B------:R-:W-:-:S02]  /*6760*/  FMUL R71, R25, R71 ;  /* 0x0000004719477220 */ /* 0x000fc40000400000 */
[C---:B------:R-:W-:Y:S02]  /*6770*/  FMUL R106, R25.reuse, R106 ;  /* 0x0000006a196a7220 */ /* 0x040fe40000400000 */
[----:B------:R-:W-:Y:S02]  /*6780*/  FMUL R107, R25, R107 ;  /* 0x0000006b196b7220 */ /* 0x000fe40000400000 */
[----:B------:R-:W-:Y:S01]  /*6790*/  LDS R25, [R62.X8+0x500] ;  /* 0x000500003e197984 */ /* 0x000fe20000008800 */
[----:B0-----:R-:W-:-:S03]  /*67a0*/  FFMA R13, R54, R13, R15 ;  /* 0x0000000d360d7223 */ /* 0x001fc6000000000f */
[----:B------:R0:W-:Y:S04]  /*67b0*/  LDS R15, [R62.X8+0x700] ;  /* 0x000700003e0f7984 */ /* 0x0001e80000008800 */
[----:B------:R-:W-:Y:S01]  /*67c0*/  BAR.SYNC.DEFER_BLOCKING 0x0 ;  /* 0x0000000000007b1d */ /* 0x000fe20000010000 */
[C---:B------:R-:W-:Y:S02]  /*67d0*/  FMUL R58, R75.reuse, R58 ;  /* 0x0000003a4b3a7220 */ /* 0x040fe40000400000 */
[C---:B------:R-:W-:Y:S02]  /*67e0*/  FMUL R59, R75.reuse, R59 ;  /* 0x0000003b4b3b7220 */ /* 0x040fe40000400000 */
[----:B------:R-:W-:Y:S01]  /*67f0*/  FMUL R75, R75, R63 ;  /* 0x0000003f4b4b7220 */ /* 0x000fe20000400000 */
[----:B------:R-:W-:-:S02]  /*6800*/  LOP3.LUT R63, R18, 0x20, RZ, 0x3c, !PT ;  /* 0x00000020123f7812 */ /* 0x000fc400078e3cff */
[----:B0-----:R-:W-:Y:S01]  /*6810*/  LOP3.LUT R62, R18, 0x40, RZ, 0x3c, !PT ;  /* 0x00000040123e7812 */ /* 0x001fe200078e3cff */
[----:B------:R-:W-:Y:S04]  /*6820*/  STS.U16 [R18], R121 ;  /* 0x0000007912007388 */ /* 0x000fe80000000400 */
        /* <DEDUP_REMOVED lines=11> */
[----:B---3--:R-:W-:Y:S04]  /*68e0*/  STS.U16 [R18+0x6000], R208 ;  /* 0x006000d012007388 */ /* 0x008fe80000000400 */
[----:B------:R-:W-:Y:S04]  /*68f0*/  STS.U16 [R18+0x6800], R216 ;  /* 0x006800d812007388 */ /* 0x000fe80000000400 */
[----:B----4-:R-:W-:Y:S01]  /*6900*/  STS.U16 [R18+0x7000], R224 ;  /* 0x007000e012007388 */ /* 0x010fe20000000400 */
[----:B------:R-:W-:-:S02]  /*6910*/  F2FP.PACK_AB R64, R65, R64 ;  /* 0x000000404140723e */ /* 0x000fc400000000ff */
[----:B------:R-:W-:Y:S02]  /*6920*/  F2FP.PACK_AB R66, R67, R66 ;  /* 0x000000424342723e */ /* 0x000fe400000000ff */
[----:B------:R-:W-:Y:S02]  /*6930*/  F2FP.PACK_AB R96, R97, R96 ;  /* 0x000000606160723e */ /* 0x000fe400000000ff */
[----:B------:R-:W-:Y:S01]  /*6940*/  F2FP.PACK_AB R98, R99, R98 ;  /* 0x000000626362723e */ /* 0x000fe200000000ff */
        /* <DEDUP_REMOVED lines=26> */
[----:B------:R-:W-:-:S03]  /*6af0*/  F2FP.PACK_AB R101, R103, R101 ;  /* 0x000000656765723e */ /* 0x000fc600000000ff */
[----:B------:R-:W-:Y:S01]  /*6b00*/  STS.U16 [R62+0x4c00], R188 ;  /* 0x004c00bc3e007388 */ /* 0x000fe20000000400 */
[----:B------:R-:W-:-:S03]  /*6b10*/  F2FP.PACK_AB R108, R110, R108 ;  /* 0x0000006c6e6c723e */ /* 0x000fc600000000ff */
[----:B------:R-:W-:Y:S01]  /*6b20*/  STS.U16 [R62+0x5400], R196 ;  /* 0x005400c43e007388 */ /* 0x000fe20000000400 */
[----:B------:R-:W-:Y:S02]  /*6b30*/  F2FP.PACK_AB R100, R102, R100 ;  /* 0x000000646664723e */ /* 0x000fe400000000ff */
[----:B------:R-:W-:Y:S01]  /*6b40*/  F2FP.PACK_AB R109, R111, R109 ;  /* 0x0000006d6f6d723e */ /* 0x000fe200000000ff */
[----:B------:R-:W-:Y:S01]  /*6b50*/  STS.U16 [R62+0x5c00], R204 ;  /* 0x005c00cc3e007388 */ /* 0x000fe20000000400 */
[----:B------:R-:W-:Y:S02]  /*6b60*/  F2FP.PACK_AB R112, R112, R116 ;  /* 0x000000747070723e */ /* 0x000fe400000000ff */
[----:B------:R-:W-:Y:S01]  /*6b70*/  F2FP.PACK_AB R113, R117, R113 ;  /* 0x000000717571723e */ /* 0x000fe200000000ff */
[----:B------:R-:W-:Y:S01]  /*6b80*/  STS.U16 [R62+0x6400], R212 ;  /* 0x006400d43e007388 */ /* 0x000fe20000000400 */
[----:B------:R-:W-:Y:S02]  /*6b90*/  F2FP.PACK_AB R114, R114, R118 ;  /* 0x000000767272723e */ /* 0x000fe400000000ff */
[----:B------:R-:W-:Y:S01]  /*6ba0*/  F2FP.PACK_AB R92, R92, R115 ;  /* 0x000000735c5c723e */ /* 0x000fe200000000ff */
[----:B------:R-:W-:Y:S01]  /*6bb0*/  STS.U16 [R62+0x6c00], R220 ;  /* 0x006c00dc3e007388 */ /* 0x000fe20000000400 */
[----:B------:R-:W-:-:S02]  /*6bc0*/  F2FP.PACK_AB R93, R119, R93 ;  /* 0x0000005d775d723e */ /* 0x000fc400000000ff */
[----:B------:R-:W-:Y:S02]  /*6bd0*/  F2FP.PACK_AB R120, R124, R120 ;  /* 0x000000787c78723e */ /* 0x000fe400000000ff */
[----:B------:R-:W-:Y:S02]  /*6be0*/  F2FP.PACK_AB R152, R153, R152 ;  /* 0x000000989998723e */ /* 0x000fe400000000ff */
[----:B------:R-:W-:Y:S01]  /*6bf0*/  F2FP.PACK_AB R155, R155, R156 ;  /* 0x0000009c9b9b723e */ /* 0x000fe200000000ff */
        /* <DEDUP_REMOVED lines=18> */
[----:B------:R-:W-:Y:S04]  /*6d20*/  STS [R22+0xc000], R64 ;  /* 0x00c0004016007388 */ /* 0x000fe80000000800 */
        /* <DEDUP_REMOVED lines=15> */
[----:B------:R-:W-:Y:S06]  /*6e20*/  BAR.SYNC.DEFER_BLOCKING 0x0 ;  /* 0x0000000000007b1d */ /* 0x000fec0000010000 */
[----:B------:R-:W-:Y:S04]  /*6e30*/  LDSM.16.M88.4 R92, [R26+0xc000] ;  /* 0x00c000001a5c783b */ /* 0x000fe80000000200 */
[----:B------:R-:W0:Y:S04]  /*6e40*/  LDSM.16.M88.4 R64, [R20] ;  /* 0x000000001440783b */ /* 0x000e280000000200 */
[----:B------:R-:W1:Y:S04]  /*6e50*/  LDSM.16.M88.4 R60, [R20+0x4000] ;  /* 0x00400000143c783b */ /* 0x000e680000000200 */
[----:B------:R-:W2:Y:S04]  /*6e60*/  LDSM.16.M88.4 R96, [R26+0xd000] ;  /* 0x00d000001a60783b */ /* 0x000ea80000000200 */
[----:B------:R-:W3:Y:S01]  /*6e70*/  LDSM.16.M88.4 R100, [R26+0xe000] ;  /* 0x00e000001a64783b */ /* 0x000ee20000000200 */
[----:B------:R-:W-:-:S02]  /*6e80*/  FADD R29, -R7, R29 ;  /* 0x0000001d071d7221 */ /* 0x000fc40000000100 */
[----:B------:R-:W-:Y:S02]  /*6e90*/  FADD R31, -R8, R31 ;  /* 0x0000001f081f7221 */ /* 0x000fe40000000100 */
[----:B------:R-:W-:Y:S02]  /*6ea0*/  FADD R30, -R9, R30 ;  /* 0x0000001e091e7221 */ /* 0x000fe40000000100 */
[----:B------:R-:W-:Y:S02]  /*6eb0*/  FMUL R29, R29, 1.4426950216293334961 ;  /* 0x3fb8aa3b1d1d7820 */ /* 0x000fe40000400000 */
[----:B------:R-:W-:Y:S02]  /*6ec0*/  FMUL R31, R31, 1.4426950216293334961 ;  /* 0x3fb8aa3b1f1f7820 */ /* 0x000fe40000400000 */
[----:B------:R-:W-:Y:S01]  /*6ed0*/  FMUL R30, R30, 1.4426950216293334961 ;  /* 0x3fb8aa3b1e1e7820 */ /* 0x000fe20000400000 */
[C---:B0-----:R-:W-:Y:S08]  /*6ee0*/  HMMA.16816.F32 R56, R92.reuse, R64, R56 ;  /* 0x000000405c38723c */ /* 0x041ff00000001838 */
[----:B-1----:R-:W-:Y:S01]  /*6ef0*/  HMMA.16816.F32 R72, R92, R60, R72 ;  /* 0x0000003c5c48723c */ /* 0x002fe20000001848 */
[----:B------:R-:W0:Y:S01]  /*6f00*/  LDSM.16.M88.4 R92, [R26+0xf000] ;  /* 0x00f000001a5c783b */ /* 0x000e220000000200 */
[----:B------:R-:W1:Y:S01]  /*6f10*/  MUFU.EX2 R29, R29 ;  /* 0x0000001d001d7308 */ /* 0x000e620000000800 */
[----:B------:R-:W-:-:S05]  /*6f20*/  LOP3.LUT R137, R26, 0x20, RZ, 0x3c, !PT ;  /* 0x000000201a897812 */ /* 0x000fca00078e3cff */
[----:B------:R-:W4:Y:S02]  /*6f30*/  LDSM.16.M88.4 R128, [R137+0xd000] ;  /* 0x00d000008980783b */ /* 0x000f240000000200 */
[----:B------:R-:W5:Y:S02]  /*6f40*/  MUFU.EX2 R31, R31 ;  /* 0x0000001f001f7308 */ /* 0x000f640000000800 */
[----:B------:R-:W0:Y:S04]  /*6f50*/  LDSM.16.M88.4 R132, [R137+0xc000] ;  /* 0x00c000008984783b */ /* 0x000e280000000200 */
[----:B------:R-:W0:Y:S02]  /*6f60*/  LDSM.16.M88.4 R124, [R137+0xe000] ;  /* 0x00e00000897c783b */ /* 0x000e240000000200 */
[----:B------:R-:W3:Y:S02]  /*6f70*/  MUFU.EX2 R30, R30 ;  /* 0x0000001e001e7308 */ /* 0x000ee40000000800 */
[----:B------:R-:W0:Y:S01]  /*6f80*/  LDSM.16.M88.4 R120, [R137+0xf000] ;  /* 0x00f000008978783b */ /* 0x000e220000000200 */
[----:B--2---:R-:W-:Y:S01]  /*6f90*/  HMMA.16816.F32 R68, R96, R64, R68 ;  /* 0x000000406044723c */ /* 0x004fe20000001844 */
[----:B------:R-:W-:-:S02]  /*6fa0*/  FMUL R112, R54, R84 ;  /* 0x0000005436707220 */ /* 0x000fc40000400000 */
[C---:B------:R-:W-:Y:S02]  /*6fb0*/  FMUL R113, R54.reuse, R85 ;  /* 0x0000005536717220 */ /* 0x040fe40000400000 */
[C---:B-1----:R-:W-:Y:S02]  /*6fc0*/  FMUL R114, R29.reuse, R86 ;  /* 0x000000561d727220 */ /* 0x042fe40000400000 */
[C---:B------:R-:W-:Y:S01]  /*6fd0*/  FMUL R115, R29.reuse, R87 ;  /* 0x000000571d737220 */ /* 0x040fe20000400000 */
[----:B------:R-:W-:Y:S01]  /*6fe0*/  HMMA.16816.F32 R104, R96, R60, R104 ;  /* 0x0000003c6068723c */ /* 0x000fe20000001868 */
[C---:B------:R-:W-:Y:S02]  /*6ff0*/  FMUL R88, R54.reuse, R88 ;  /* 0x0000005836587220 */ /* 0x040fe40000400000 */
[----:B------:R-:W-:Y:S02]  /*7000*/  FMUL R89, R54, R89 ;  /* 0x0000005936597220 */ /* 0x000fe40000400000 */
[----:B------:R-:W-:-:S02]  /*7010*/  FMUL R90, R29, R90 ;  /* 0x0000005a1d5a7220 */ /* 0x000fc40000400000 */
[----:B------:R-:W-:Y:S02]  /*7020*/  FMUL R91, R29, R91 ;  /* 0x0000005b1d5b7220 */ /* 0x000fe40000400000 */
[C---:B-----5:R-:W-:Y:S02]  /*7030*/  FMUL R96, R31.reuse, R80 ;  /* 0x000000501f607220 */ /* 0x060fe40000400000 */
[C---:B------:R-:W-:Y:S02]  /*7040*/  FMUL R97, R31.reuse, R81 ;  /* 0x000000511f617220 */ /* 0x040fe40000400000 */
[C---:B---3--:R-:W-:Y:S02]  /*7050*/  FMUL R98, R30.reuse, R82 ;  /* 0x000000521e627220 */ /* 0x048fe40000400000 */
[----:B------:R-:W-:Y:S02]  /*7060*/  FMUL R99, R30, R83 ;  /* 0x000000531e637220 */ /* 0x000fe40000400000 */
[----:B------:R-:W-:-:S02]  /*7070*/  FMUL R76, R31, R76 ;  /* 0x0000004c1f4c7220 */ /* 0x000fc40000400000 */
[----:B------:R-:W-:Y:S02]  /*7080*/  FMUL R77, R31, R77 ;  /* 0x0000004d1f4d7220 */ /* 0x000fe40000400000 */
[C---:B------:R-:W-:Y:S02]  /*7090*/  FMUL R78, R30.reuse, R78 ;  /* 0x0000004e1e4e7220 */ /* 0x040fe40000400000 */
[----:B------:R-:W-:Y:S01]  /*70a0*/  FMUL R79, R30, R79 ;  /* 0x0000004f1e4f7220 */ /* 0x000fe20000400000 */
[----:B------:R-:W-:Y:S01]  /*70b0*/  HMMA.16816.F32 R112, R100, R64, R112 ;  /* 0x000000406470723c */ /* 0x000fe20000001870 */
[----:B------:R-:W-:Y:S02]  /*70c0*/  LOP3.LUT R136, R26, 0x40, RZ, 0x3c, !PT ;  /* 0x000000401a887812 */ /* 0x000fe400078e3cff */
[----:B------:R-:W-:-:S03]  /*70d0*/  LOP3.LUT R153, R20, 0x40, RZ, 0x3c, !PT ;  /* 0x0000004014997812 */ /* 0x000fc600078e3cff */
[----:B------:R-:W-:Y:S02]  /*70e0*/  LDSM.16.M88.4 R108, [R136+0xd000] ;  /* 0x00d00000886c783b */ /* 0x000fe40000000200 */
[----:B------:R-:W-:Y:S02]  /*70f0*/  HMMA.16816.F32 R100, R100, R60, R88 ;  /* 0x0000003c6464723c */ /* 0x000fe40000001858 */
[----:B------:R-:W1:Y:S04]  /*7100*/  LDSM.16.M88.4 R80, [R153] ;  /* 0x000000009950783b */ /* 0x000e680000000200 */
[----:B------:R-:W2:Y:S02]  /*7110*/  LDSM.16.M88.4 R84, [R153+0x4000] ;  /* 0x004000009954783b */ /* 0x000ea40000000200 */
[C---:B0-----:R-:W-:Y:S02]  /*7120*/  HMMA.16816.F32 R96, R92.reuse, R64, R96 ;  /* 0x000000405c60723c */ /* 0x041fe40000001860 */
[----:B------:R-:W0:Y:S04]  /*7130*/  LDSM.16.M88.4 R88, [R136+0xc000] ;  /* 0x00c000008858783b */ /* 0x000e280000000200 */
[----:B------:R-:W-:Y:S02]  /*7140*/  LDSM.16.M88.4 R116, [R136+0xf000] ;  /* 0x00f000008874783b */ /* 0x000fe40000000200 */
[----:B------:R-:W-:Y:S02]  /*7150*/  HMMA.16816.F32 R76, R92, R60, R76 ;  /* 0x0000003c5c4c723c */ /* 0x000fe4000000184c */
[----:B------:R-:W3:Y:S01]  /*7160*/  LDSM.16.M88.4 R92, [R136+0xe000] ;  /* 0x00e00000885c783b */ /* 0x000ee20000000200 */
[----:B------:R-:W-:-:S05]  /*7170*/  LOP3.LUT R55, R26, 0x60, RZ, 0x3c, !PT ;  /* 0x000000601a377812 */ /* 0x000fca00078e3cff */
[C---:B----4-:R-:W-:Y:S08]  /*7180*/  HMMA.16816.F32 R68, R128.reuse, R66, R68 ;  /* 0x000000428044723c */ /* 0x050ff00000001844 */
[----:B------:R-:W-:Y:S01]  /*7190*/  HMMA.16816.F32 R104, R128, R62, R104 ;  /* 0x0000003e8068723c */ /* 0x000fe20000001868 */
[----:B------:R-:W-:Y:S07]  /*71a0*/  LDSM.16.M88.4 R128, [R26+0xd080] ;  /* 0x00d080001a80783b */ /* 0x000fee0000000200 */
[-C--:B------:R-:W-:Y:S08]  /*71b0*/  HMMA.16816.F32 R56, R132, R66.reuse, R56 ;  /* 0x000000428438723c */ /* 0x080ff00000001838 */
[C---:B------:R-:W-:Y:S08]  /*71c0*/  HMMA.16816.F32 R112, R124.reuse, R66, R112 ;  /* 0x000000427c70723c */ /* 0x040ff00000001870 */
[----:B------:R-:W-:Y:S01]  /*71d0*/  HMMA.16816.F32 R100, R124, R62, R100 ;  /* 0x0000003e7c64723c */ /* 0x000fe20000001864 */
[----:B------:R-:W4:Y:S07]  /*71e0*/  LDSM.16.M88.4 R124, [R55+0xd000] ;  /* 0x00d00000377c783b */ /* 0x000f2e0000000200 */
[----:B------:R-:W-:Y:S01]  /*71f0*/  HMMA.16816.F32 R96, R120, R66, R96 ;  /* 0x000000427860723c */ /* 0x000fe20000001860 */
[----:B------:R-:W5:Y:S07]  /*7200*/  LDSM.16.M88.4 R64, [R55+0xc000] ;  /* 0x00c000003740783b */ /* 0x000f6e0000000200 */
[-C--:B------:R-:W-:Y:S01]  /*7210*/  HMMA.16816.F32 R72, R132, R62.reuse, R72 ;  /* 0x0000003e8448723c */ /* 0x080fe20000001848 */
[----:B------:R-:W-:Y:S07]  /*7220*/  LDSM.16.M88.4 R132, [R26+0xf080] ;  /* 0x00f080001a84783b */ /* 0x000fee0000000200 */
[----:B------:R-:W-:Y:S01]  /*7230*/  HMMA.16816.F32 R76, R120, R62, R76 ;  /* 0x0000003e784c723c */ /* 0x000fe2000000184c */
[----:B------:R-:W4:Y:S04]  /*7240*/  LDSM.16.M88.4 R60, [R55+0xe000] ;  /* 0x00e00000373c783b */ /* 0x000f280000000200 */
[----:B------:R-:W4:Y:S03]  /*7250*/  LDSM.16.M88.4 R120, [R55+0xf000] ;  /* 0x00f000003778783b */ /* 0x000f260000000200 */
[C---:B-1----:R-:W-:Y:S08]  /*7260*/  HMMA.16816.F32 R68, R108.reuse, R80, R68 ;  /* 0x000000506c44723c */ /* 0x042ff00000001844 */
[----:B--2---:R-:W-:Y:S01]  /*7270*/  HMMA.16816.F32 R104, R108, R84, R104 ;  /* 0x000000546c68723c */ /* 0x004fe20000001868 */
[----:B------:R-:W-:Y:S07]  /*7280*/  LDSM.16.M88.4 R108, [R26+0xe080] ;  /* 0x00e080001a6c783b */ /* 0x000fee0000000200 */
[-C--:B0-----:R-:W-:Y:S08]  /*7290*/  HMMA.16816.F32 R56, R88, R80.reuse, R56 ;  /* 0x000000505838723c */ /* 0x081ff00000001838 */
[C---:B---3--:R-:W-:Y:S08]  /*72a0*/  HMMA.16816.F32 R112, R92.reuse, R80, R112 ;  /* 0x000000505c70723c */ /* 0x048ff00000001870 */
[----:B------:R-:W-:Y:S01]  /*72b0*/  HMMA.16816.F32 R100, R92, R84, R100 ;  /* 0x000000545c64723c */ /* 0x000fe20000001864 */
[----:B------:R-:W-:Y:S07]  /*72c0*/  LDSM.16.M88.4 R92, [R20+0x4080] ;  /* 0x00408000145c783b */ /* 0x000fee0000000200 */
[----:B------:R-:W-:Y:S08]  /*72d0*/  HMMA.16816.F32 R96, R116, R80, R96 ;  /* 0x000000507460723c */ /* 0x000ff00000001860 */
[-C--:B------:R-:W-:Y:S01]  /*72e0*/  HMMA.16816.F32 R72, R88, R84.reuse, R72 ;  /* 0x000000545848723c */ /* 0x080fe20000001848 */
[----:B------:R-:W0:Y:S07]  /*72f0*/  LDSM.16.M88.4 R88, [R20+0x80] ;  /* 0x000080001458783b */ /* 0x000e2e0000000200 */
[----:B------:R-:W-:Y:S01]  /*7300*/  HMMA.16816.F32 R76, R116, R84, R76 ;  /* 0x00000054744c723c */ /* 0x000fe2000000184c */
[----:B------:R-:W1:Y:S07]  /*7310*/  LDSM.16.M88.4 R116, [R26+0xc080] ;  /* 0x00c080001a74783b */ /* 0x000e6e0000000200 */
[C---:B----4-:R-:W-:Y:S08]  /*7320*/  HMMA.16816.F32 R68, R124.reuse, R82, R68 ;  /* 0x000000527c44723c */ /* 0x050ff00000001844 */
[----:B------:R-:W-:Y:S01]  /*7330*/  HMMA.16816.F32 R104, R124, R86, R104 ;  /* 0x000000567c68723c */ /* 0x000fe20000001868 */
[----:B------:R-:W-:Y:S07]  /*7340*/  LDSM.16.M88.4 R124, [R153+0x4080] ;  /* 0x00408000997c783b */ /* 0x000fee0000000200 */
[-C--:B-----5:R-:W-:Y:S08]  /*7350*/  HMMA.16816.F32 R56, R64, R82.reuse, R56 ;  /* 0x000000524038723c */ /* 0x0a0ff00000001838 */
[C---:B------:R-:W-:Y:S08]  /*7360*/  HMMA.16816.F32 R112, R60.reuse, R82, R112 ;  /* 0x000000523c70723c */ /* 0x040ff00000001870 */
[----:B------:R-:W-:Y:S01]  /*7370*/  HMMA.16816.F32 R100, R60, R86, R100 ;  /* 0x000000563c64723c */ /* 0x000fe20000001864 */
[----:B------:R-:W-:Y:S07]  /*7380*/  LDSM.16.M88.4 R60, [R137+0xc080] ;  /* 0x00c08000893c783b */ /* 0x000fee0000000200 */
[----:B------:R-:W-:Y:S01]  /*7390*/  HMMA.16816.F32 R96, R120, R82, R96 ;  /* 0x000000527860723c */ /* 0x000fe20000001860 */
[----:B------:R-:W-:Y:S07]  /*73a0*/  LDSM.16.M88.4 R80, [R137+0xf080] ;  /* 0x00f080008950783b */ /* 0x000fee0000000200 */
[-C--:B------:R-:W-:Y:S01]  /*73b0*/  HMMA.16816.F32 R72, R64, R86.reuse, R72 ;  /* 0x000000564048723c */ /* 0x080fe20000001848 */
[----:B------:R-:W-:Y:S07]  /*73c0*/  LDSM.16.M88.4 R64, [R137+0xe080] ;  /* 0x00e080008940783b */ /* 0x000fee0000000200 */
[----:B------:R-:W-:Y:S01]  /*73d0*/  HMMA.16816.F32 R76, R120, R86, R76 ;  /* 0x00000056784c723c */ /* 0x000fe2000000184c */
[----:B------:R-:W2:Y:S04]  /*73e0*/  LDSM.16.M88.4 R84, [R137+0xd080] ;  /* 0x00d080008954783b */ /* 0x000ea80000000200 */
[----:B------:R-:W-:Y:S03]  /*73f0*/  LDSM.16.M88.4 R120, [R136+0xf080] ;  /* 0x00f080008878783b */ /* 0x000fe60000000200 */
[C---:B0-----:R-:W-:Y:S08]  /*7400*/  HMMA.16816.F32 R68, R128.reuse, R88, R68 ;  /* 0x000000588044723c */ /* 0x041ff00000001844 */
[----:B------:R-:W-:Y:S01]  /*7410*/  HMMA.16816.F32 R104, R128, R92, R104 ;  /* 0x0000005c8068723c */ /* 0x000fe20000001868 */
[----:B------:R-:W-:Y:S07]  /*7420*/  LDSM.16.M88.4 R128, [R153+0x80] ;  /* 0x000080009980783b */ /* 0x000fee0000000200 */
[-C--:B-1----:R-:W-:Y:S08]  /*7430*/  HMMA.16816.F32 R56, R116, R88.reuse, R56 ;  /* 0x000000587438723c */ /* 0x082ff00000001838 */
[C---:B------:R-:W-:Y:S08]  /*7440*/  HMMA.16816.F32 R112, R108.reuse, R88, R112 ;  /* 0x000000586c70723c */ /* 0x040ff00000001870 */
[----:B------:R-:W-:Y:S01]  /*7450*/  HMMA.16816.F32 R100, R108, R92, R100 ;  /* 0x0000005c6c64723c */ /* 0x000fe20000001864 */
[----:B------:R-:W-:Y:S07]  /*7460*/  LDSM.16.M88.4 R108, [R136+0xc080] ;  /* 0x00c08000886c783b */ /* 0x000fee0000000200 */
[----:B------:R-:W-:Y:S08]  /*7470*/  HMMA.16816.F32 R96, R132, R88, R96 ;  /* 0x000000588460723c */ /* 0x000ff00000001860 */
[-C--:B------:R-:W-:Y:S01]  /*7480*/  HMMA.16816.F32 R72, R116, R92.reuse, R72 ;  /* 0x0000005c7448723c */ /* 0x080fe20000001848 */
[----:B------:R-:W0:Y:S07]  /*7490*/  LDSM.16.M88.4 R116, [R136+0xd080] ;  /* 0x00d080008874783b */ /* 0x000e2e0000000200 */
[----:B------:R-:W-:Y:S01]  /*74a0*/  HMMA.16816.F32 R132, R132, R92, R76 ;  /* 0x0000005c8484723c */ /* 0x000fe2000000184c */
[----:B------:R-:W1:Y:S07]  /*74b0*/  LDSM.16.M88.4 R76, [R136+0xe080] ;  /* 0x00e08000884c783b */ /* 0x000e6e0000000200 */
[C---:B--2---:R-:W-:Y:S08]  /*74c0*/  HMMA.16816.F32 R68, R84.reuse, R90, R68 ;  /* 0x0000005a5444723c */ /* 0x044ff00000001844 */
[----:B------:R-:W-:Y:S01]  /*74d0*/  HMMA.16816.F32 R104, R84, R94, R104 ;  /* 0x0000005e5468723c */ /* 0x000fe20000001868 */
[----:B------:R-:W2:Y:S07]  /*74e0*/  LDSM.16.M88.4 R84, [R55+0xd080] ;  /* 0x00d080003754783b */ /* 0x000eae0000000200 */
[-C--:B------:R-:W-:Y:S08]  /*74f0*/  HMMA.16816.F32 R56, R60, R90.reuse, R56 ;  /* 0x0000005a3c38723c */ /* 0x080ff00000001838 */
[C---:B------:R-:W-:Y:S08]  /*7500*/  HMMA.16816.F32 R112, R64.reuse, R90, R112 ;  /* 0x0000005a4070723c */ /* 0x040ff00000001870 */
[-C--:B------:R-:W-:Y:S01]  /*7510*/  HMMA.16816.F32 R100, R64, R94.reuse, R100 ;  /* 0x0000005e4064723c */ /* 0x080fe20000001864 */
[----:B------:R-:W-:Y:S07]  /*7520*/  LDSM.16.M88.4 R64, [R55+0xf080] ;  /* 0x00f080003740783b */ /* 0x000fee0000000200 */
[----:B------:R-:W-:Y:S01]  /*7530*/  HMMA.16816.F32 R72, R60, R94, R72 ;  /* 0x0000005e3c48723c */ /* 0x000fe20000001848 */
[----:B------:R-:W3:Y:S07]  /*7540*/  LDSM.16.M88.4 R60, [R55+0xc080] ;  /* 0x00c08000373c783b */ /* 0x000eee0000000200 */
[C---:B------:R-:W-:Y:S08]  /*7550*/  HMMA.16816.F32 R96, R80.reuse, R90, R96 ;  /* 0x0000005a5060723c */ /* 0x040ff00000001860 */
[----:B------:R-:W-:Y:S01]  /*7560*/  HMMA.16816.F32 R132, R80, R94, R132 ;  /* 0x0000005e5084723c */ /* 0x000fe20000001884 */
[----:B------:R4:W5:Y:S07]  /*7570*/  LDSM.16.M88.4 R80, [R55+0xe080] ;  /* 0x00e080003750783b */ /* 0x00096e0000000200 */
[C---:B0-----:R-:W-:Y:S08]  /*7580*/  HMMA.16816.F32 R68, R116.reuse, R128, R68 ;  /* 0x000000807444723c */ /* 0x041ff00000001844 */
[----:B------:R-:W-:Y:S08]  /*7590*/  HMMA.16816.F32 R104, R116, R124, R104 ;  /* 0x0000007c7468723c */ /* 0x000ff00000001868 */
[-C--:B------:R-:W-:Y:S08]  /*75a0*/  HMMA.16816.F32 R56, R108, R128.reuse, R56 ;  /* 0x000000806c38723c */ /* 0x080ff00000001838 */
[C---:B-1----:R-:W-:Y:S08]  /*75b0*/  HMMA.16816.F32 R112, R76.reuse, R128, R112 ;  /* 0x000000804c70723c */ /* 0x042ff00000001870 */
[-C--:B------:R-:W-:Y:S08]  /*75c0*/  HMMA.16816.F32 R100, R76, R124.reuse, R100 ;  /* 0x0000007c4c64723c */ /* 0x080ff00000001864 */
[----:B------:R-:W-:Y:S08]  /*75d0*/  HMMA.16816.F32 R72, R108, R124, R72 ;  /* 0x0000007c6c48723c */ /* 0x000ff00000001848 */
[C---:B------:R-:W-:Y:S08]  /*75e0*/  HMMA.16816.F32 R96, R120.reuse, R128, R96 ;  /* 0x000000807860723c */ /* 0x040ff00000001860 */
[----:B------:R-:W-:Y:S01]  /*75f0*/  HMMA.16816.F32 R132, R120, R124, R132 ;  /* 0x0000007c7884723c */ /* 0x000fe20000001884 */
[----:B------:R-:W-:-:S04]  /*7600*/  IADD3 R23, R23, 0x80, RZ ;  /* 0x0000008017177810 */ /* 0x000fc80007ffe0ff */
[----:B------:R-:W-:Y:S01]  /*7610*/  ISETP.GE.AND P2, PT, R23, c[0x0][0x1d0], PT ;  /* 0x0000740017007a0c */ /* 0x000fe20003f46270 */
[----:B------:R-:W-:Y:S02]  /*7620*/  IMAD.MOV.U32 R54, RZ, RZ, 0x80 ;  /* 0x00000080ff367424 */ /* 0x000fe400078e00ff */
[----:B--2---:R-:W-:Y:S01]  /*7630*/  HMMA.16816.F32 R68, R84, R130, R68 ;  /* 0x000000825444723c */ /* 0x004fe20000001844 */
[----:B------:R-:W-:Y:S01]  /*7640*/  FFMA R17, R29, R17, R25 ;  /* 0x000000111d117223 */ /* 0x000fe20000000019 */
[----:B----4-:R-:W-:Y:S01]  /*7650*/  MOV R55, R2 ;  /* 0x0000000200377202 */ /* 0x010fe20000000f00 */
[----:B------:R-:W-:-:S05]  /*7660*/  IMAD R16, R54, c[0x0][0x1b4], R16 ;  /* 0x00006d0036107a24 */ /* 0x000fca00078e0210 */
[----:B------:R-:W-:Y:S01]  /*7670*/  HMMA.16816.F32 R104, R84, R126, R104 ;  /* 0x0000007e5468723c */ /* 0x000fe20000001868 */
[----:B------:R-:W-:Y:S01]  /*7680*/  IMAD R24, R54, c[0x0][0x1a4], R24 ;  /* 0x0000690036187a24 */ /* 0x000fe200078e0218 */
[----:B------:R-:W-:Y:S01]  /*7690*/  MOV R54, R6 ;  /* 0x0000000600367202 */ /* 0x000fe20000000f00 */
[----:B------:R-:W-:Y:S01]  /*76a0*/  FFMA R28, R31, R28, R14 ;  /* 0x0000001c1f1c7223 */ /* 0x000fe2000000000e */
[----:B------:R-:W-:Y:S01]  /*76b0*/  MOV R14, R4 ;  /* 0x00000004000e7202 */ /* 0x000fe20000000f00 */
[----:B------:R-:W-:-:S03]  /*76c0*/  FFMA R27, R30, R27, R15 ;  /* 0x0000001b1e1b7223 */ /* 0x000fc6000000000f */
[----:B---3--:R-:W-:Y:S01]  /*76d0*/  HMMA.16816.F32 R56, R60, R130, R56 ;  /* 0x000000823c38723c */ /* 0x008fe20000001838 */
[----:B------:R-:W-:Y:S01]  /*76e0*/  IMAD.MOV.U32 R15, RZ, RZ, R3 ;  /* 0x000000ffff0f7224 */ /* 0x000fe200078e0003 */
[----:B------:R-:W-:Y:S01]  /*76f0*/  MOV R31, R8 ;  /* 0x00000008001f7202 */ /* 0x000fe20000000f00 */
[----:B------:R-:W-:-:S05]  /*7700*/  IMAD.MOV.U32 R25, RZ, RZ, R5 ;  /* 0x000000ffff197224 */ /* 0x000fca00078e0005 */
[----:B-----5:R-:W-:Y:S01]  /*7710*/  HMMA.16816.F32 R84, R80, R130, R112 ;  /* 0x000000825054723c */ /* 0x020fe20000001870 */
[----:B------:R-:W-:Y:S02]  /*7720*/  IMAD.MOV.U32 R29, RZ, RZ, R7 ;  /* 0x000000ffff1d7224 */ /* 0x000fe400078e0007 */
[----:B------:R-:W-:-:S05]  /*7730*/  IMAD.MOV.U32 R30, RZ, RZ, R9 ;  /* 0x000000ffff1e7224 */ /* 0x000fca00078e0009 */
[-C--:B------:R-:W-:Y:S08]  /*7740*/  HMMA.16816.F32 R88, R80, R126.reuse, R100 ;  /* 0x0000007e5058723c */ /* 0x080ff00000001864 */
[----:B------:R-:W-:Y:S08]  /*7750*/  HMMA.16816.F32 R60, R60, R126, R72 ;  /* 0x0000007e3c3c723c */ /* 0x000ff00000001848 */
[C---:B------:R-:W-:Y:S08]  /*7760*/  HMMA.16816.F32 R80, R64.reuse, R130, R96 ;  /* 0x000000824050723c */ /* 0x040ff00000001860 */
[----:B------:R-:W-:Y:S01]  /*7770*/  HMMA.16816.F32 R76, R64, R126, R132 ;  /* 0x0000007e404c723c */ /* 0x000fe20000001884 */
[----:B------:R-:W-:Y:S01]  /*7780*/  @P2 CALL.REL.NOINC `(.L_x_0) ;  /* 0x0000001000002944 */ /* 0x000fe20003c00000 */
[----:B------:R-:W-:Y:S06]  /*7790*/  BRA `(.L_x_1) ;  /* 0xffffb98000007947 */ /* 0x000fec000383ffff */
.L_x_0:
[----:B------:R-:W0:Y:S01]  /*77a0*/  S2R R65, SR_TID.X ;  /* 0x0000000000417919 */ /* 0x000e220000002100 */
[----:B------:R-:W-:Y:S01]  /*77b0*/  MOV R122, c[0x0][0x1c8] ;  /* 0x00007200007a7a02 */ /* 0x000fe20000000f00 */
[----:B------:R-:W-:Y:S01]  /*77c0*/  IMAD.MOV.U32 R119, RZ, RZ, R10 ;  /* 0x000000ffff777224 */ /* 0x000fe200078e000a */
[----:B------:R-:W-:Y:S01]  /*77d0*/  MOV R146, R0 ;  /* 0x0000000000927202 */ /* 0x000fe20000000f00 */
[----:B------:R-:W1:Y:S01]  /*77e0*/  S2R R66, SR_TID.X ;  /* 0x0000000000427919 */ /* 0x000e620000002100 */
[----:B------:R-:W-:Y:S01]  /*77f0*/  MOV R143, R56 ;  /* 0x00000038008f7202 */ /* 0x000fe20000000f00 */
[----:B------:R-:W-:Y:S01]  /*7800*/  FMUL R56, R119, 8388608 ;  /* 0x4b00000077387820 */ /* 0x000fe20000400000 */
[----:B------:R-:W-:Y:S01]  /*7810*/  MOV R133, R85 ;  /* 0x0000005500857202 */ /* 0x000fe20000000f00 */
[----:B------:R-:W2:Y:S01]  /*7820*/  S2R R145, SR_CTAID.X ;  /* 0x0000000000917919 */ /* 0x000ea20000002500 */
[----:B------:R-:W-:Y:S01]  /*7830*/  IMAD.MOV.U32 R135, RZ, RZ, R84 ;  /* 0x000000ffff877224 */ /* 0x000fe200078e0054 */
[----:B------:R-:W-:Y:S01]  /*7840*/  MOV R144, R58 ;  /* 0x0000003a00907202 */ /* 0x000fe20000000f00 */
[----:B------:R-:W-:Y:S01]  /*7850*/  IMAD.MOV.U32 R124, RZ, RZ, R11 ;  /* 0x000000ffff7c7224 */ /* 0x000fe200078e000b */
[----:B------:R-:W3:Y:S01]  /*7860*/  S2R R148, SR_CTAID.Y ;  /* 0x0000000000947919 */ /* 0x000ee20000002600 */
[----:B------:R-:W-:Y:S01]  /*7870*/  IMAD.MOV.U32 R141, RZ, RZ, R57 ;  /* 0x000000ffff8d7224 */ /* 0x000fe200078e0039 */
[----:B------:R-:W-:Y:S01]  /*7880*/  MOV R121, R91 ;  /* 0x0000005b00797202 */ /* 0x000fe20000000f00 */
[----:B------:R-:W-:Y:S01]  /*7890*/  IMAD.MOV.U32 R126, RZ, RZ, R71 ;  /* 0x000000ffff7e7224 */ /* 0x000fe200078e0047 */
[----:B------:R-:W-:Y:S01]  /*78a0*/  MOV R91, R13 ;  /* 0x0000000d005b7202 */ /* 0x000fe20000000f00 */
[----:B------:R-:W-:Y:S01]  /*78b0*/  FMUL R57, R124, 8388608 ;  /* 0x4b0000007c397820 */ /* 0x000fe20000400000 */
[----:B------:R-:W-:Y:S01]  /*78c0*/  MOV R127, R88 ;  /* 0x00000058007f7202 */ /* 0x000fe20000000f00 */
[----:B------:R-:W-:Y:S01]  /*78d0*/  IMAD.MOV.U32 R138, RZ, RZ, R69 ;  /* 0x000000ffff8a7224 */ /* 0x000fe200078e0045 */
[----:B------:R-:W-:Y:S01]  /*78e0*/  MOV R88, R17 ;  /* 0x0000001100587202 */ /* 0x000fe20000000f00 */
[----:B------:R-:W-:Y:S01]  /*78f0*/  IMAD.MOV.U32 R131, RZ, RZ, R86 ;  /* 0x000000ffff837224 */ /* 0x000fe200078e0056 */
[----:B------:R-:W-:Y:S01]  /*7900*/  MOV R140, R68 ;  /* 0x00000044008c7202 */ /* 0x000fe20000000f00 */
[----:B------:R-:W-:Y:S01]  /*7910*/  IMAD.MOV.U32 R125, RZ, RZ, R89 ;  /* 0x000000ffff7d7224 */ /* 0x000fe200078e0059 */
[--C-:B0-----:R-:W-:Y:S01]  /*7920*/  SHF.R.U32.HI R64, RZ, 0x6, R65.reuse ;  /* 0x00000006ff407819 */ /* 0x101fe20000011641 */
[C---:B------:R-:W-:Y:S01]  /*7930*/  IMAD.SHL.U32 R14, R65.reuse, 0x10, RZ ;  /* 0x00000010410e7824 */ /* 0x040fe200078e00ff */
[----:B------:R-:W-:Y:S01]  /*7940*/  SHF.R.S32.HI R15, RZ, 0x3, R65 ;  /* 0x00000003ff0f7819 */ /* 0x000fe20000011441 */
[----:B------:R-:W-:Y:S01]  /*7950*/  IMAD.SHL.U32 R116, R65, 0x40, RZ ;  /* 0x0000004041747824 */ /* 0x000fe200078e00ff */
[----:B------:R-:W-:Y:S01]  /*7960*/  SGXT.U32 R64, R64, 0x2 ;  /* 0x000000024040781a */ /* 0x000fe20000000000 */
[----:B------:R-:W-:Y:S01]  /*7970*/  IMAD.MOV.U32 R89, RZ, RZ, R28 ;  /* 0x000000ffff597224 */ /* 0x000fe200078e001c */
[C---:B-1----:R-:W-:Y:S01]  /*7980*/  LOP3.LUT R67, R66.reuse, 0xff, RZ, 0xc0, !PT ;  /* 0x000000ff42437812 */ /* 0x042fe200078ec0ff */
[----:B------:R-:W-:Y:S01]  /*7990*/  IMAD.MOV.U32 R86, RZ, RZ, R27 ;  /* 0x000000ffff567224 */ /* 0x000fe200078e001b */
[----:B------:R-:W-:Y:S01]  /*79a0*/  LOP3.LUT R66, R66, 0x80, RZ, 0xc0, !PT ;  /* 0x0000008042427812 */ /* 0x000fe200078ec0ff */
[----:B------:R-:W-:Y:S01]  /*79b0*/  IMAD R64, R64, c[0x0][0x1c8], RZ ;  /* 0x0000720040407a24 */ /* 0x000fe200078e02ff */
[----:B------:R-:W-:Y:S01]  /*79c0*/  ISETP.GE.U32.AND P0, PT, R67, 0x40, PT ;  /* 0x000000404300780c */ /* 0x000fe20003f06070 */
[----:B------:R-:W-:Y:S01]  /*79d0*/  IMAD.MOV.U32 R130, RZ, RZ, R63 ;  /* 0x000000ffff827224 */ /* 0x000fe200078e003f */
[----:B------:R-:W0:Y:S01]  /*79e0*/  S2R R67, SR_TID.X ;  /* 0x0000000000437919 */ /* 0x000e220000002100 */
[----:B------:R-:W-:Y:S01]  /*79f0*/  IMAD R21, R122, 0x4, R64 ;  /* 0x000000047a157824 */ /* 0x000fe200078e0240 */
[----:B------:R-:W-:Y:S01]  /*7a00*/  SHF.R.U32.HI R16, RZ, 0x1, R66 ;  /* 0x00000001ff107819 */ /* 0x000fe20000011642 */
[----:B------:R-:W-:Y:S01]  /*7a10*/  IMAD.MOV.U32 R134, RZ, RZ, R105 ;  /* 0x000000ffff867224 */ /* 0x000fe200078e0069 */
[----:B------:R-:W-:Y:S01]  /*7a20*/  SGXT R15, R15, 0x1 ;  /* 0x000000010f0f781a */ /* 0x000fe20000000200 */
[----:B------:R-:W-:Y:S01]  /*7a30*/  FMUL R13, R86, 8388608 ;  /* 0x4b000000560d7820 */ /* 0x000fe20000400000 */
[C---:B------:R-:W-:Y:S01]  /*7a40*/  LEA R22, R122.reuse, R21, 0x2 ;  /* 0x000000157a167211 */ /* 0x040fe200078e10ff */
[----:B------:R-:W-:Y:S01]  /*7a50*/  IMAD.MOV.U32 R105, RZ, RZ, R83 ;  /* 0x000000ffff697224 */ /* 0x000fe200078e0053 */
[----:B------:R-:W-:Y:S01]  /*7a60*/  SHF.R.S32.HI R19, RZ, 0x4, R65 ;  /* 0x00000004ff137819 */ /* 0x000fe20000011441 */
[----:B------:R-:W-:Y:S01]  /*7a70*/  IMAD.MOV.U32 R137, RZ, RZ, R61 ;  /* 0x000000ffff897224 */ /* 0x000fe200078e003d */
[----:B------:R-:W-:Y:S01]  /*7a80*/  SHF.L.U32 R149, R65, 0x2, RZ ;  /* 0x0000000241957819 */ /* 0x000fe200000006ff */
[----:B------:R-:W-:Y:S01]  /*7a90*/  IMAD R23, R122, 0x4, R22 ;  /* 0x000000047a177824 */ /* 0x000fe200078e0216 */
[----:B------:R-:W-:Y:S01]  /*7aa0*/  LOP3.LUT R18, R16, 0x1040, R15, 0x78, !PT ;  /* 0x0000104010127812 */ /* 0x000fe200078e780f */
[----:B------:R-:W-:Y:S01]  /*7ab0*/  IMAD.MOV.U32 R142, RZ, RZ, R59 ;  /* 0x000000ffff8e7224 */ /* 0x000fe200078e003b */
[----:B------:R-:W-:Y:S01]  /*7ac0*/  SGXT R16, R19, 0x1 ;  /* 0x000000011310781a */ /* 0x000fe20000000200 */
[----:B------:R-:W-:Y:S01]  /*7ad0*/  BAR.SYNC.DEFER_BLOCKING 0x0 ;  /* 0x0000000000007b1d */ /* 0x000fe20000010000 */
[----:B------:R-:W-:-:S02]  /*7ae0*/  LEA R24, R122, R23, 0x2 ;  /* 0x000000177a187211 */ /* 0x000fc400078e10ff */
[----:B------:R-:W-:Y:S02]  /*7af0*/  LOP3.LUT R15, R149, 0x180, RZ, 0xc0, !PT ;  /* 0x00000180950f7812 */ /* 0x000fe400078ec0ff */
[----:B------:R-:W-:Y:S01]  /*7b00*/  LOP3.LUT R147, R65, 0x3f, RZ, 0xc0, !PT ;  /* 0x0000003f41937812 */ /* 0x000fe200078ec0ff */
[----:B------:R-:W-:Y:S01]  /*7b10*/  IMAD R25, R122, 0x4, R24 ;  /* 0x000000047a197824 */ /* 0x000fe200078e0218 */
[----:B------:R-:W-:Y:S02]  /*7b20*/  LOP3.LUT R14, R14, 0xe00, RZ, 0xc0, !PT ;  /* 0x00000e000e0e7812 */ /* 0x000fe400078ec0ff */
[C---:B0-----:R-:W-:Y:S01]  /*7b30*/  LOP3.LUT R66, R67.reuse, 0x7, RZ, 0xc0, !PT ;  /* 0x0000000743427812 */ /* 0x041fe200078ec0ff */
[----:B------:R-:W-:Y:S01]  /*7b40*/  IMAD.SHL.U32 R67, R67, 0x2, RZ ;  /* 0x0000000243437824 */ /* 0x000fe200078e00ff */
[----:B------:R-:W-:Y:S01]  /*7b50*/  LEA R29, R122, R25, 0x2 ;  /* 0x000000197a1d7211 */ /* 0x000fe200078e10ff */
[----:B--2---:R-:W-:Y:S01]  /*7b60*/  IMAD R145, R145, 0x40, R147 ;  /* 0x0000004091917824 */ /* 0x004fe200078e0293 */
[----:B------:R-:W-:-:S02]  /*7b70*/  LOP3.LUT R16, R16, 0x2004, RZ, 0xc0, !PT ;  /* 0x0000200410107812 */ /* 0x000fc400078ec0ff */
[----:B------:R-:W-:Y:S01]  /*7b80*/  LEA R15, R66, R15, 0x3 ;  /* 0x0000000f420f7211 */ /* 0x000fe200078e18ff */
[----:B------:R-:W-:Y:S01]  /*7b90*/  IMAD R30, R122, 0x4, R29 ;  /* 0x000000047a1e7824 */ /* 0x000fe200078e021d */
[----:B------:R-:W-:Y:S02]  /*7ba0*/  LOP3.LUT R19, R149, 0x80, RZ, 0xc0, !PT ;  /* 0x0000008095137812 */ /* 0x000fe400078ec0ff */
[----:B------:R-:W-:Y:S01]  /*7bb0*/  LOP3.LUT R35, R14, 0x3c, R67, 0xf8, !PT ;  /* 0x0000003c0e237812 */ /* 0x000fe200078ef843 */
[----:B---3--:R-:W-:Y:S01]  /*7bc0*/  IMAD R14, R148, c[0x0][0x1c0], RZ ;  /* 0x00007000940e7a24 */ /* 0x008fe200078e02ff */
[----:B------:R-:W-:Y:S02]  /*7bd0*/  LEA R31, R122, R30, 0x2 ;  /* 0x0000001e7a1f7211 */ /* 0x000fe400078e10ff */
[----:B------:R-:W-:Y:S01]  /*7be0*/  IADD3 R16, R16, R18, R15 ;  /* 0x0000001210107210 */ /* 0x000fe20007ffe00f */
[----:B------:R-:W-:Y:S01]  /*7bf0*/  IMAD R18, R145, c[0x0][0x1c4], RZ ;  /* 0x0000710091127a24 */ /* 0x000fe200078e02ff */
[----:B------:R-:W-:Y:S01]  /*7c00*/  LEA R32, R122, R31, 0x2 ;  /* 0x0000001f7a207211 */ /* 0x000fe200078e10ff */
[----:B------:R-:W-:Y:S01]  /*7c10*/  IMAD.SHL.U32 R15, R14, 0x2, RZ ;  /* 0x000000020e0f7824 */ /* 0x000fe200078e00ff */
[----:B------:R-:W-:Y:S01]  /*7c20*/  LEA R37, R66, R19, 0x4 ;  /* 0x0000001342257211 */ /* 0x000fe200078e20ff */
[----:B------:R-:W-:Y:S01]  /*7c30*/  IMAD.SHL.U32 R20, R18, 0x2, RZ ;  /* 0x0000000212147824 */ /* 0x000fe200078e00ff */
[----:B------:R-:W-:Y:S01]  /*7c40*/  LEA R33, R122, R32, 0x2 ;  /* 0x000000207a217211 */ /* 0x000fe200078e10ff */
[----:B------:R-:W-:Y:S01]  /*7c50*/  IMAD.HI R14, R14, 0x2, RZ ;  /* 0x000000020e0e7827 */ /* 0x000fe200078e02ff */
[----:B------:R-:W-:-:S02]  /*7c60*/  SHF.R.U32.HI R19, RZ, 0x1, R65 ;  /* 0x00000001ff137819 */ /* 0x000fc40000011641 */
[C---:B------:R-:W-:Y:S02]  /*7c70*/  LEA R34, R122.reuse, R33, 0x2 ;  /* 0x000000217a227211 */ /* 0x040fe400078e10ff */
[----:B------:R-:W-:Y:S02]  /*7c80*/  LOP3.LUT R116, R35, 0x40, R116, 0xf8, !PT ;  /* 0x0000004023747812 */ /* 0x000fe400078ef874 */
[----:B------:R-:W-:Y:S02]  /*7c90*/  LEA R35, R122, R34, 0x2 ;  /* 0x000000227a237211 */ /* 0x000fe400078e10ff */
[----:B------:R-:W-:Y:S01]  /*7ca0*/  LOP3.LUT R26, R19, 0xc, RZ, 0xc0, !PT ;  /* 0x0000000c131a7812 */ /* 0x000fe200078ec0ff */
[----:B------:R-:W-:Y:S01]  /*7cb0*/  IMAD.HI R19, R18, 0x2, RZ ;  /* 0x0000000212137827 */ /* 0x000fe200078e02ff */
[----:B------:R-:W-:Y:S02]  /*7cc0*/  IADD3 R118, P1, P2, R20, c[0x0][0x178], R15 ;  /* 0x00005e0014767a10 */ /* 0x000fe40007a3e00f */
[----:B------:R-:W-:Y:S01]  /*7cd0*/  MOV R128, R70 ;  /* 0x0000004600807202 */ /* 0x000fe20000000f00 */
[----:B------:R-:W-:Y:S01]  /*7ce0*/  IMAD R36, R122, 0x4, R35 ;  /* 0x000000047a247824 */ /* 0x000fe200078e0223 */
[----:B------:R-:W-:Y:S01]  /*7cf0*/  IADD3.X R120, R19, c[0x0][0x17c], R14, P1, P2 ;  /* 0x00005f0013787a10 */ /* 0x000fe20000fe440e */
[----:B------:R-:W-:Y:S01]  /*7d00*/  IMAD.IADD R26, R26, 0x1, R37 ;  /* 0x000000011a1a7824 */ /* 0x000fe200078e0225 */
[----:B------:R-:W-:-:S02]  /*7d10*/  LEA R18, P2, R21, R118, 0x1 ;  /* 0x0000007615127211 */ /* 0x000fc400078408ff */
[-C--:B------:R-:W-:Y:S02]  /*7d20*/  LEA R14, P1, R64, R118.reuse, 0x1 ;  /* 0x00000076400e7211 */ /* 0x080fe400078208ff */
[----:B------:R-:W-:Y:S02]  /*7d30*/  LEA R20, P3, R22, R118, 0x1 ;  /* 0x0000007616147211 */ /* 0x000fe400078608ff */
[----:B------:R-:W-:Y:S02]  /*7d40*/  LEA R37, R122, R36, 0x2 ;  /* 0x000000247a257211 */ /* 0x000fe400078e10ff */
[-C--:B------:R-:W-:Y:S02]  /*7d50*/  LEA.HI.X.SX32 R19, R21, R120.reuse, 0x1, P2 ;  /* 0x0000007815137211 */ /* 0x080fe400010f0eff */
[-C--:B------:R-:W-:Y:S02]  /*7d60*/  LEA.HI.X.SX32 R15, R64, R120.reuse, 0x1, P1 ;  /* 0x00000078400f7211 */ /* 0x080fe400008f0eff */
[----:B------:R-:W-:Y:S01]  /*7d70*/  LEA.HI.X.SX32 R21, R22, R120, 0x1, P3 ;  /* 0x0000007816157211 */ /* 0x000fe200018f0eff */
[----:B------:R-:W-:Y:S01]  /*7d80*/  IMAD R22, R122, 0x4, R37 ;  /* 0x000000047a167824 */ /* 0x000fe200078e0225 */
[----:B------:R-:W-:-:S02]  /*7d90*/  LEA R64, P1, R23, R118, 0x1 ;  /* 0x0000007617407211 */ /* 0x000fc400078208ff */
[----:B------:R-:W-:Y:S02]  /*7da0*/  LEA R92, P2, R25, R118, 0x1 ;  /* 0x00000076195c7211 */ /* 0x000fe400078408ff */
[----:B------:R-:W-:Y:S02]  /*7db0*/  LEA.HI.X.SX32 R65, R23, R120, 0x1, P1 ;  /* 0x0000007817417211 */ /* 0x000fe400008f0eff */
[----:B------:R-:W-:Y:S02]  /*7dc0*/  LEA R72, P1, R24, R118, 0x1 ;  /* 0x0000007618487211 */ /* 0x000fe400078208ff */
[----:B------:R-:W-:Y:S02]  /*7dd0*/  LEA R23, R122, R22, 0x2 ;  /* 0x000000167a177211 */ /* 0x000fe400078e10ff */
[-C--:B------:R-:W-:Y:S02]  /*7de0*/  LEA.HI.X.SX32 R73, R24, R120.reuse, 0x1, P1 ;  /* 0x0000007818497211 */ /* 0x080fe400008f0eff */
[----:B------:R-:W-:Y:S01]  /*7df0*/  LEA.HI.X.SX32 R93, R25, R120, 0x1, P2 ;  /* 0x00000078195d7211 */ /* 0x000fe200010f0eff */
[----:B------:R-:W-:Y:S01]  /*7e00*/  IMAD R24, R122, 0x4, R23 ;  /* 0x000000047a187824 */ /* 0x000fe200078e0217 */
[----:B------:R-:W-:-:S02]  /*7e10*/  LEA R94, P3, R29, R118, 0x1 ;  /* 0x000000761d5e7211 */ /* 0x000fc400078608ff */
[----:B------:R-:W-:Y:S02]  /*7e20*/  LEA R114, P1, R30, R118, 0x1 ;  /* 0x000000761e727211 */ /* 0x000fe400078208ff */
[----:B------:R-:W-:Y:S02]  /*7e30*/  LEA R25, R122, R24, 0x2 ;  /* 0x000000187a197211 */ /* 0x000fe400078e10ff */
[-C--:B------:R-:W-:Y:S02]  /*7e40*/  LEA.HI.X.SX32 R95, R29, R120.reuse, 0x1, P3 ;  /* 0x000000781d5f7211 */ /* 0x080fe400018f0eff */
[----:B------:R-:W-:Y:S01]  /*7e50*/  LEA.HI.X.SX32 R115, R30, R120, 0x1, P1 ;  /* 0x000000781e737211 */ /* 0x000fe200008f0eff */
[----:B------:R-:W-:Y:S01]  /*7e60*/  IMAD R29, R122, 0x4, R25 ;  /* 0x000000047a1d7824 */ /* 0x000fe200078e0219 */
[-C--:B------:R-:W-:Y:S02]  /*7e70*/  LEA R112, P2, R31, R118.reuse, 0x1 ;  /* 0x000000761f707211 */ /* 0x080fe400078408ff */
[----:B------:R-:W-:-:S02]  /*7e80*/  LEA R110, P3, R32, R118, 0x1 ;  /* 0x00000076206e7211 */ /* 0x000fc400078608ff */
[----:B------:R-:W-:Y:S02]  /*7e90*/  LEA R30, R122, R29, 0x2 ;  /* 0x0000001d7a1e7211 */ /* 0x000fe400078e10ff */
[-C--:B------:R-:W-:Y:S02]  /*7ea0*/  LEA.HI.X.SX32 R113, R31, R120.reuse, 0x1, P2 ;  /* 0x000000781f717211 */ /* 0x080fe400010f0eff */
[----:B------:R-:W-:Y:S01]  /*7eb0*/  LEA.HI.X.SX32 R111, R32, R120, 0x1, P3 ;  /* 0x00000078206f7211 */ /* 0x000fe200018f0eff */
[----:B------:R-:W-:Y:S01]  /*7ec0*/  IMAD R31, R122, 0x4, R30 ;  /* 0x000000047a1f7824 */ /* 0x000fe200078e021e */
[-C--:B------:R-:W-:Y:S02]  /*7ed0*/  LEA R100, P3, R35, R118.reuse, 0x1 ;  /* 0x0000007623647211 */ /* 0x080fe400078608ff */
[----:B------:R-:W-:Y:S02]  /*7ee0*/  LEA R108, P1, R33, R118, 0x1 ;  /* 0x00000076216c7211 */ /* 0x000fe400078208ff */
[----:B------:R-:W-:-:S02]  /*7ef0*/  LEA.HI.X.SX32 R101, R35, R120, 0x1, P3 ;  /* 0x0000007823657211 */ /* 0x000fc400018f0eff */
[----:B------:R-:W-:Y:S02]  /*7f00*/  LEA R74, P3, R22, R118, 0x1 ;  /* 0x00000076164a7211 */ /* 0x000fe400078608ff */
[----:B------:R-:W-:Y:S02]  /*7f10*/  LEA R32, R122, R31, 0x2 ;  /* 0x0000001f7a207211 */ /* 0x000fe400078e10ff */
[-C--:B------:R-:W-:Y:S02]  /*7f20*/  LEA.HI.X.SX32 R109, R33, R120.reuse, 0x1, P1 ;  /* 0x00000078216d7211 */ /* 0x080fe400008f0eff */
[----:B------:R-:W-:Y:S01]  /*7f30*/  LEA.HI.X.SX32 R75, R22, R120, 0x1, P3 ;  /* 0x00000078164b7211 */ /* 0x000fe200018f0eff */
[----:B------:R-:W-:Y:S01]  /*7f40*/  IMAD R22, R122, 0x4, R32 ;  /* 0x000000047a167824 */ /* 0x000fe200078e0220 */
[-C--:B------:R-:W-:Y:S02]  /*7f50*/  LEA R102, P2, R34, R118.reuse, 0x1 ;  /* 0x0000007622667211 */ /* 0x080fe400078408ff */
[----:B------:R-:W-:-:S02]  /*7f60*/  LEA R98, P1, R36, R118, 0x1 ;  /* 0x0000007624627211 */ /* 0x000fc400078208ff */
[-C--:B------:R-:W-:Y:S02]  /*7f70*/  LEA.HI.X.SX32 R103, R34, R120.reuse, 0x1, P2 ;  /* 0x0000007822677211 */ /* 0x080fe400010f0eff */
[----:B------:R-:W-:Y:S02]  /*7f80*/  LEA.HI.X.SX32 R99, R36, R120, 0x1, P1 ;  /* 0x0000007824637211 */ /* 0x000fe400008f0eff */
[-C--:B------:R-:W-:Y:S02]  /*7f90*/  LEA R96, P2, R37, R118.reuse, 0x1 ;  /* 0x0000007625607211 */ /* 0x080fe400078408ff */
[----:B------:R-:W-:Y:S02]  /*7fa0*/  LEA R66, P1, R23, R118, 0x1 ;  /* 0x0000007617427211 */ /* 0x000fe400078208ff */
[----:B------:R-:W-:Y:S02]  /*7fb0*/  LEA R33, R122, R22, 0x2 ;  /* 0x000000167a217211 */ /* 0x000fe400078e10ff */
[----:B------:R-:W-:-:S02]  /*7fc0*/  LEA.HI.X.SX32 R97, R37, R120, 0x1, P2 ;  /* 0x0000007825617211 */ /* 0x000fc400010f0eff */
[----:B------:R-:W-:Y:S01]  /*7fd0*/  LEA.HI.X.SX32 R67, R23, R120, 0x1, P1 ;  /* 0x0000007817437211 */ /* 0x000fe200008f0eff */
[----:B------:R-:W-:Y:S01]  /*7fe0*/  IMAD R23, R122, 0x4, R33 ;  /* 0x000000047a177824 */ /* 0x000fe200078e0221 */
[CC--:B------:R-:W-:Y:S02]  /*7ff0*/  LEA R54, P2, R24.reuse, R118.reuse, 0x1 ;  /* 0x0000007618367211 */ /* 0x0c0fe400078408ff */
[----:B------:R-:W-:Y:S02]  /*8000*/  LEA R52, P3, R25, R118, 0x1 ;  /* 0x0000007619347211 */ /* 0x000fe400078608ff */
[----:B------:R-:W-:Y:S02]  /*8010*/  LEA.HI.X.SX32 R55, R24, R120, 0x1, P2 ;  /* 0x0000007818377211 */ /* 0x000fe400010f0eff */
[----:B------:R-:W-:Y:S02]  /*8020*/  LEA R24, R122, R23, 0x2 ;  /* 0x000000177a187211 */ /* 0x000fe400078e10ff */
[----:B------:R-:W-:-:S02]  /*8030*/  LEA R50, P1, R29, R118, 0x1 ;  /* 0x000000761d327211 */ /* 0x000fc400078208ff */
[----:B------:R-:W-:Y:S02]  /*8040*/  LEA R48, P2, R30, R118, 0x1 ;  /* 0x000000761e307211 */ /* 0x000fe400078408ff */
[----:B------:R-:W-:Y:S01]  /*8050*/  LEA.HI.X.SX32 R53, R25, R120, 0x1, P3 ;  /* 0x0000007819357211 */ /* 0x000fe200018f0eff */
[----:B------:R-:W-:Y:S01]  /*8060*/  IMAD R25, R122, 0x4, R24 ;  /* 0x000000047a197824 */ /* 0x000fe200078e0218 */
[----:B------:R-:W-:Y:S02]  /*8070*/  LEA R46, P3, R31, R118, 0x1 ;  /* 0x000000761f2e7211 */ /* 0x000fe400078608ff */
[-C--:B------:R-:W-:Y:S02]  /*8080*/  LEA.HI.X.SX32 R51, R29, R120.reuse, 0x1, P1 ;  /* 0x000000781d337211 */ /* 0x080fe400008f0eff */
[----:B------:R-:W-:Y:S02]  /*8090*/  LEA.HI.X.SX32 R49, R30, R120, 0x1, P2 ;  /* 0x000000781e317211 */ /* 0x000fe400010f0eff */
        /* <DEDUP_REMOVED lines=9> */
[C---:B------:R-:W-:Y:S02]  /*8130*/  LEA R36, P2, R24.reuse, R118, 0x1 ;  /* 0x0000007618247211 */ /* 0x040fe400078408ff */
[----:B------:R-:W-:Y:S02]  /*8140*/  LEA.HI.X.SX32 R41, R33, R120, 0x1, P3 ;  /* 0x0000007821297211 */ /* 0x000fe400018f0eff */
[----:B------:R-:W-:Y:S02]  /*8150*/  LEA R34, P3, R25, R118, 0x1 ;  /* 0x0000007619227211 */ /* 0x000fe400078608ff */
[-C--:B------:R-:W-:Y:S02]  /*8160*/  LEA.HI.X.SX32 R39, R23, R120.reuse, 0x1, P1 ;  /* 0x0000007817277211 */ /* 0x080fe400008f0eff */
[----:B------:R-:W-:Y:S02]  /*8170*/  LEA.HI.X.SX32 R37, R24, R120, 0x1, P2 ;  /* 0x0000007818257211 */ /* 0x000fe400010f0eff */
[----:B------:R-:W-:-:S02]  /*8180*/  LEA R24, P1, R29, R118, 0x1 ;  /* 0x000000761d187211 */ /* 0x000fc400078208ff */
[-C--:B------:R-:W-:Y:S02]  /*8190*/  LEA.HI.X.SX32 R35, R25, R120.reuse, 0x1, P3 ;  /* 0x0000007819237211 */ /* 0x080fe400018f0eff */
[----:B------:R-:W-:Y:S02]  /*81a0*/  LEA R117, R122, R31, 0x2 ;  /* 0x0000001f7a757211 */ /* 0x000fe400078e10ff */
[----:B------:R-:W-:Y:S01]  /*81b0*/  LEA.HI.X.SX32 R25, R29, R120, 0x1, P1 ;  /* 0x000000781d197211 */ /* 0x000fe200008f0eff */
[----:B------:R-:W-:Y:S01]  /*81c0*/  FMUL R29, R146, 8388608 ;  /* 0x4b000000921d7820 */ /* 0x000fe20000400000 */
[C---:B------:R-:W-:Y:S01]  /*81d0*/  LEA R32, P2, R31.reuse, R118, 0x1 ;  /* 0x000000761f207211 */ /* 0x040fe200078408ff */
[----:B------:R-:W-:Y:S01]  /*81e0*/  IMAD R23, R122, 0x4, R117 ;  /* 0x000000047a177824 */ /* 0x000fe200078e0275 */
[----:B------:R-:W-:Y:S02]  /*81f0*/  FSETP.GEU.AND P1, PT, R146, 1.175494350822287508e-38, PT ;  /* 0x008000009200780b */ /* 0x000fe40003f2e000 */
[----:B------:R-:W-:-:S02]  /*8200*/  LEA.HI.X.SX32 R33, R31, R120, 0x1, P2 ;  /* 0x000000781f217211 */ /* 0x000fc400010f0eff */
[----:B------:R-:W-:Y:S02]  /*8210*/  FSEL R29, R29, R146, !P1 ;  /* 0x000000921d1d7208 */ /* 0x000fe40004800000 */
[----:B------:R-:W-:Y:S02]  /*8220*/  FSETP.GEU.AND P2, PT, R119, 1.175494350822287508e-38, PT ;  /* 0x008000007700780b */ /* 0x000fe40003f4e000 */
[-C--:B------:R-:W-:Y:S02]  /*8230*/  LEA R30, P3, R117, R118.reuse, 0x1 ;  /* 0x00000076751e7211 */ /* 0x080fe400078608ff */
[----:B------:R-:W-:Y:S01]  /*8240*/  LEA R22, P4, R23, R118, 0x1 ;  /* 0x0000007617167211 */ /* 0x000fe200078808ff */
[----:B------:R-:W-:Y:S01]  /*8250*/  IMAD.MOV.U32 R118, RZ, RZ, R80 ;  /* 0x000000ffff767224 */ /* 0x000fe200078e0050 */
[----:B------:R-:W-:Y:S02]  /*8260*/  IADD3 R0, R29, -0x3f3504f3, RZ ;  /* 0xc0cafb0d1d007810 */ /* 0x000fe40007ffe0ff */
[----:B------:R-:W-:-:S02]  /*8270*/  FSEL R56, R56, R119, !P2 ;  /* 0x0000007738387208 */ /* 0x000fc40005000000 */
[-C--:B------:R-:W-:Y:S02]  /*8280*/  LEA.HI.X.SX32 R31, R117, R120.reuse, 0x1, P3 ;  /* 0x00000078751f7211 */ /* 0x080fe400018f0eff */
[----:B------:R-:W-:Y:S01]  /*8290*/  LEA.HI.X.SX32 R23, R23, R120, 0x1, P4 ;  /* 0x0000007817177211 */ /* 0x000fe200020f0eff */
[----:B------:R-:W-:Y:S01]  /*82a0*/  IMAD.MOV.U32 R120, RZ, RZ, R107 ;  /* 0x000000ffff787224 */ /* 0x000fe200078e006b */
[----:B------:R-:W-:Y:S01]  /*82b0*/  LOP3.LUT R84, R0, 0xff800000, RZ, 0xc0, !PT ;  /* 0xff80000000547812 */ /* 0x000fe200078ec0ff */
[----:B------:R-:W-:Y:S01]  /*82c0*/  IMAD.MOV.U32 R107, RZ, RZ, R12 ;  /* 0x000000ffff6b7224 */ /* 0x000fe200078e000c */
[----:B------:R-:W-:Y:S01]  /*82d0*/  IADD3 R0, R56, -0x3f3504f3, RZ ;  /* 0xc0cafb0d38007810 */ /* 0x000fe20007ffe0ff */
[----:B------:R-:W-:Y:S01]  /*82e0*/  FMUL R12, R89, 8388608 ;  /* 0x4b000000590c7820 */ /* 0x000fe20000400000 */
[----:B------:R-:W-:Y:S01]  /*82f0*/  FSETP.GEU.AND P3, PT, R124, 1.175494350822287508e-38, PT ;  /* 0x008000007c00780b */ /* 0x000fe20003f6e000 */
[----:B------:R-:W-:Y:S01]  /*8300*/  I2F R63, R84 ;  /* 0x00000054003f7306 */ /* 0x000fe20000201400 */
[----:B------:R-:W-:Y:S01]  /*8310*/  LOP3.LUT R71, R0, 0xff800000, RZ, 0xc0, !PT ;  /* 0xff80000000477812 */ /* 0x000fe200078ec0ff */
[C---:B------:R-:W-:Y:S01]  /*8320*/  FMUL R0, R107.reuse, 8388608 ;  /* 0x4b0000006b007820 */ /* 0x040fe20000400000 */
[----:B------:R-:W-:-:S02]  /*8330*/  FSETP.GEU.AND P4, PT, R107, 1.175494350822287508e-38, PT ;  /* 0x008000006b00780b */ /* 0x000fc40003f8e000 */
[----:B------:R-:W-:Y:S02]  /*8340*/  FSEL R57, R57, R124, !P3 ;  /* 0x0000007c39397208 */ /* 0x000fe40005800000 */
[----:B------:R-:W-:Y:S01]  /*8350*/  FSEL R0, R0, R107, !P4 ;  /* 0x0000006b00007208 */ /* 0x000fe20006000000 */
[----:B------:R0:W-:Y:S01]  /*8360*/  I2F R58, R71 ;  /* 0x00000047003a7306 */ /* 0x0001e20000201400 */
[----:B------:R-:W-:Y:S02]  /*8370*/  IADD3 R10, R57, -0x3f3504f3, RZ ;  /* 0xc0cafb0d390a7810 */ /* 0x000fe40007ffe0ff */
[----:B------:R-:W-:Y:S02]  /*8380*/  IADD3 R11, R0, -0x3f3504f3, RZ ;  /* 0xc0cafb0d000b7810 */ /* 0x000fe40007ffe0ff */
[----:B------:R-:W-:Y:S01]  /*8390*/  LOP3.LUT R80, R10, 0xff800000, RZ, 0xc0, !PT ;  /* 0xff8000000a507812 */ /* 0x000fe200078ec0ff */
[----:B------:R-:W-:Y:S01]  /*83a0*/  FMUL R10, R91, 8388608 ;  /* 0x4b0000005b0a7820 */ /* 0x000fe20000400000 */
[----:B------:R-:W-:Y:S01]  /*83b0*/  LOP3.LUT R85, R11, 0xff800000, RZ, 0xc0, !PT ;  /* 0xff8000000b557812 */ /* 0x000fe200078ec0ff */
[----:B------:R-:W-:Y:S01]  /*83c0*/  FMUL R11, R88, 8388608 ;  /* 0x4b000000580b7820 */ /* 0x000fe20000400000 */
[----:B------:R-:W1:Y:S01]  /*83d0*/  I2F R69, R80 ;  /* 0x0000005000457306 */ /* 0x000e620000201400 */
[----:B------:R-:W-:Y:S01]  /*83e0*/  FSEL R27, RZ, -23, P4 ;  /* 0xc1b80000ff1b7808 */ /* 0x000fe20002000000 */
[----:B0-----:R-:W-:Y:S01]  /*83f0*/  IMAD.IADD R71, R56, 0x1, -R71 ;  /* 0x0000000138477824 */ /* 0x001fe200078e0a47 */
[----:B------:R-:W-:-:S02]  /*8400*/  FSETP.GT.AND P4, PT, |R86|, 8.50705917302346158658e+37, PT ;  /* 0x7e8000005600780b */ /* 0x000fc40003f84200 */
[----:B------:R-:W-:Y:S02]  /*8410*/  FSEL R68, RZ, -23, P3 ;  /* 0xc1b80000ff447808 */ /* 0x000fe40001800000 */
[----:B------:R-:W-:Y:S01]  /*8420*/  MOV R123, R90 ;  /* 0x0000005a007b7202 */ /* 0x000fe20000000f00 */
[----:B------:R-:W0:Y:S01]  /*8430*/  I2F R28, R85 ;  /* 0x00000055001c7306 */ /* 0x000e220000201400 */
[----:B------:R-:W-:Y:S01]  /*8440*/  FSETP.GEU.AND P5, PT, R91, 1.175494350822287508e-38, PT ;  /* 0x008000005b00780b */ /* 0x000fe20003fae000 */
[----:B------:R-:W-:Y:S01]  /*8450*/  IMAD.MOV.U32 R90, RZ, RZ, R77 ;  /* 0x000000ffff5a7224 */ /* 0x000fe200078e004d */
[----:B------:R-:W-:Y:S01]  /*8460*/  FSEL R70, RZ, -23, P1 ;  /* 0xc1b80000ff467808 */ /* 0x000fe20000800000 */
[----:B------:R-:W-:Y:S01]  /*8470*/  IMAD.MOV.U32 R77, RZ, RZ, R79 ;  /* 0x000000ffff4d7224 */ /* 0x000fe200078e004f */
[----:B------:R-:W-:Y:S02]  /*8480*/  FSETP.GEU.AND P3, PT, R86, 1.175494350822287508e-38, PT ;  /* 0x008000005600780b */ /* 0x000fe40003f6e000 */
[----:B------:R-:W-:Y:S01]  /*8490*/  MOV R117, R82 ;  /* 0x0000005200757202 */ /* 0x000fe20000000f00 */
[----:B-1----:R-:W-:Y:S01]  /*84a0*/  FFMA.FTZ R68, R69, 1.1920928955078125e-07, R68 ;  /* 0x3400000045447823 */ /* 0x002fe20000010044 */
[----:B------:R-:W-:Y:S01]  /*84b0*/  MOV R83, R78 ;  /* 0x0000004e00537202 */ /* 0x000fe20000000f00 */
[----:B------:R-:W-:Y:S01]  /*84c0*/  @P4 FMUL R77, R77, 0.25 ;  /* 0x3e8000004d4d4820 */ /* 0x000fe20000400000 */
[----:B------:R-:W-:Y:S01]  /*84d0*/  MOV R136, R104 ;  /* 0x0000006800887202 */ /* 0x000fe20000000f00 */
[----:B------:R-:W-:Y:S01]  /*84e0*/  @P4 FMUL R105, R105, 0.25 ;  /* 0x3e80000069694820 */ /* 0x000fe20000400000 */
[----:B------:R-:W-:Y:S01]  /*84f0*/  FSETP.GEU.AND P1, PT, R88, 1.175494350822287508e-38, PT ;  /* 0x008000005800780b */ /* 0x000fe20003f2e000 */
[----:B------:R-:W-:Y:S01]  /*8500*/  @P4 FMUL R83, R83, 0.25 ;  /* 0x3e80000053534820 */ /* 0x000fe20000400000 */
[----:B------:R-:W-:Y:S01]  /*8510*/  MOV R104, R76 ;  /* 0x0000004c00687202 */ /* 0x000fe20000000f00 */
[----:B0-----:R-:W-:Y:S01]  /*8520*/  FFMA.FTZ R69, R28, 1.1920928955078125e-07, R27 ;  /* 0x340000001c457823 */ /* 0x001fe2000001001b */
[----:B------:R-:W-:Y:S01]  /*8530*/  FSEL R10, R10, R91, !P5 ;  /* 0x0000005b0a0a7208 */ /* 0x000fe20006800000 */
[----:B------:R-:W-:Y:S01]  /*8540*/  @P4 FMUL R117, R117, 0.25 ;  /* 0x3e80000075754820 */ /* 0x000fe20000400000 */
[----:B------:R-:W-:Y:S01]  /*8550*/  FSEL R17, RZ, -23, P2 ;  /* 0xc1b80000ff117808 */ /* 0x000fe20001000000 */
[----:B------:R-:W-:Y:S01]  /*8560*/  FFMA.FTZ R70, R63, 1.1920928955078125e-07, R70 ;  /* 0x340000003f467823 */ /* 0x000fe20000010046 */
[----:B------:R-:W-:Y:S01]  /*8570*/  FSEL R76, RZ, -23, P5 ;  /* 0xc1b80000ff4c7808 */ /* 0x000fe20002800000 */
[----:B------:R-:W-:Y:S01]  /*8580*/  IMAD.IADD R85, R0, 0x1, -R85 ;  /* 0x0000000100557824 */ /* 0x000fe200078e0a55 */
[----:B------:R-:W-:Y:S01]  /*8590*/  FSEL R13, R13, R86, !P3 ;  /* 0x000000560d0d7208 */ /* 0x000fe20005800000 */
[----:B------:R-:W-:Y:S01]  /*85a0*/  FFMA.FTZ R63, R58, 1.1920928955078125e-07, R17 ;  /* 0x340000003a3f7823 */ /* 0x000fe20000010011 */
[C---:B------:R-:W-:Y:S01]  /*85b0*/  FSETP.GEU.AND P5, PT, |R86|.reuse, 1.175494350822287508e-38, PT ;  /* 0x008000005600780b */ /* 0x040fe20003fae200 */
[----:B------:R-:W-:Y:S01]  /*85c0*/  @P4 FMUL R86, R86, 0.25 ;  /* 0x3e80000056564820 */ /* 0x000fe20000400000 */
[----:B------:R-:W-:Y:S01]  /*85d0*/  FSEL R11, R11, R88, !P1 ;  /* 0x000000580b0b7208 */ /* 0x000fe20004800000 */
[----:B------:R-:W-:Y:S01]  /*85e0*/  FADD R85, R85, -1 ;  /* 0xbf80000055557421 */ /* 0x000fe20000000000 */
[----:B------:R-:W-:-:S02]  /*85f0*/  FSETP.GEU.AND P2, PT, R89, 1.175494350822287508e-38, PT ;  /* 0x008000005900780b */ /* 0x000fc40003f4e000 */
[----:B------:R-:W-:Y:S02]  /*8600*/  FSEL R28, RZ, -23, P1 ;  /* 0xc1b80000ff1c7808 */ /* 0x000fe40000800000 */
[----:B------:R-:W-:Y:S02]  /*8610*/  FSETP.GT.AND P1, PT, |R89|, 8.50705917302346158658e+37, PT ;  /* 0x7e8000005900780b */ /* 0x000fe40003f24200 */
[----:B------:R-:W-:Y:S02]  /*8620*/  FSETP.GT.AND P4, PT, |R88|, 8.50705917302346158658e+37, PT ;  /* 0x7e8000005800780b */ /* 0x000fe40003f84200 */
[----:B------:R-:W-:Y:S01]  /*8630*/  FSEL R12, R12, R89, !P2 ;  /* 0x000000590c0c7208 */ /* 0x000fe20005000000 */
[----:B------:R-:W-:Y:S01]  /*8640*/  @!P5 FMUL R86, R86, 16777216 ;  /* 0x4b8000005656d820 */ /* 0x000fe20000400000 */
[----:B------:R-:W-:Y:S01]  /*8650*/  FSEL R17, RZ, -23, P2 ;  /* 0xc1b80000ff117808 */ /* 0x000fe20001000000 */
[----:B------:R-:W-:Y:S01]  /*8660*/  @!P5 FMUL R77, R77, 16777216 ;  /* 0x4b8000004d4dd820 */ /* 0x000fe20000400000 */
[----:B------:R-:W-:Y:S01]  /*8670*/  FSETP.GEU.AND P2, PT, |R89|, 1.175494350822287508e-38, PT ;  /* 0x008000005900780b */ /* 0x000fe20003f4e200 */
[----:B------:R-:W-:Y:S01]  /*8680*/  @!P5 FMUL R83, R83, 16777216 ;  /* 0x4b8000005353d820 */ /* 0x000fe20000400000 */
[----:B------:R-:W-:Y:S01]  /*8690*/  MOV R122, R106 ;  /* 0x0000006a007a7202 */ /* 0x000fe20000000f00 */
[----:B------:R-:W-:Y:S01]  /*86a0*/  @!P5 FMUL R105, R105, 16777216 ;  /* 0x4b8000006969d820 */ /* 0x000fe20000400000 */
[----:B------:R-:W-:Y:S01]  /*86b0*/  MOV R129, R87 ;  /* 0x0000005700817202 */ /* 0x000fe20000000f00 */
[----:B------:R-:W-:Y:S01]  /*86c0*/  @P1 FMUL R89, R89, 0.25 ;  /* 0x3e80000059591820 */ /* 0x000fe20000400000 */
[----:B------:R-:W-:Y:S01]  /*86d0*/  IADD3 R61, R10, -0x3f3504f3, RZ ;  /* 0xc0cafb0d0a3d7810 */ /* 0x000fe20007ffe0ff */
[----:B------:R-:W-:Y:S01]  /*86e0*/  @P1 FMUL R90, R90, 0.25 ;  /* 0x3e8000005a5a1820 */ /* 0x000fe20000400000 */
[----:B------:R-:W-:Y:S01]  /*86f0*/  MOV R106, R81 ;  /* 0x00000051006a7202 */ /* 0x000fe20000000f00 */
[----:B------:R-:W-:Y:S01]  /*8700*/  @P1 FMUL R104, R104, 0.25 ;  /* 0x3e80000068681820 */ /* 0x000fe20000400000 */
[----:B------:R-:W-:Y:S01]  /*8710*/  FSEL R27, RZ, -23, P3 ;  /* 0xc1b80000ff1b7808 */ /* 0x000fe20001800000 */
[----:B------:R-:W-:Y:S01]  /*8720*/  @P1 FMUL R118, R118, 0.25 ;  /* 0x3e80000076761820 */ /* 0x000fe20000400000 */
[----:B------:R-:W-:Y:S01]  /*8730*/  LOP3.LUT R61, R61, 0xff800000, RZ, 0xc0, !PT ;  /* 0xff8000003d3d7812 */ /* 0x000fe200078ec0ff */
[----:B------:R-:W-:Y:S01]  /*8740*/  @P1 FMUL R106, R106, 0.25 ;  /* 0x3e8000006a6a1820 */ /* 0x000fe20000400000 */
[C---:B------:R-:W-:Y:S01]  /*8750*/  FSETP.GEU.AND P3, PT, |R88|.reuse, 1.175494350822287508e-38, PT ;  /* 0x008000005800780b */ /* 0x040fe20003f6e200 */
[----:B------:R-:W-:Y:S01]  /*8760*/  @P4 FMUL R88, R88, 0.25 ;  /* 0x3e80000058584820 */ /* 0x000fe20000400000 */
[----:B------:R-:W0:Y:S01]  /*8770*/  I2F R81, R61 ;  /* 0x0000003d00517306 */ /* 0x000e220000201400 */
[----:B------:R-:W-:Y:S01]  /*8780*/  @P4 FMUL R121, R121, 0.25 ;  /* 0x3e80000079794820 */ /* 0x000fe20000400000 */
[----:B------:R-:W-:Y:S01]  /*8790*/  FSETP.GT.AND P1, PT, |R91|, 8.50705917302346158658e+37, PT ;  /* 0x7e8000005b00780b */ /* 0x000fe20003f24200 */
[----:B------:R-:W-:Y:S01]  /*87a0*/  @P4 FMUL R123, R123, 0.25 ;  /* 0x3e8000007b7b4820 */ /* 0x000fe20000400000 */
[----:B------:R-:W-:Y:S01]  /*87b0*/  MOV R139, R60 ;  /* 0x0000003c008b7202 */ /* 0x000fe20000000f00 */
[----:B------:R-:W-:Y:S01]  /*87c0*/  @P4 FMUL R129, R129, 0.25 ;  /* 0x3e80000081814820 */ /* 0x000fe20000400000 */
[----:B------:R-:W-:Y:S01]  /*87d0*/  IADD3 R60, R13, -0x3f3504f3, RZ ;  /* 0xc0cafb0d0d3c7810 */ /* 0x000fe20007ffe0ff */
[----:B------:R-:W-:Y:S01]  /*87e0*/  @P4 FMUL R131, R131, 0.25 ;  /* 0x3e80000083834820 */ /* 0x000fe20000400000 */
[----:B------:R-:W-:Y:S01]  /*87f0*/  FSETP.GT.AND P4, PT, |R107|, 8.50705917302346158658e+37, PT ;  /* 0x7e8000006b00780b */ /* 0x000fe20003f84200 */
[----:B------:R-:W-:Y:S01]  /*8800*/  @!P2 FMUL R89, R89, 16777216 ;  /* 0x4b8000005959a820 */ /* 0x000fe20000400000 */
[----:B------:R-:W-:Y:S01]  /*8810*/  IADD3 R59, R12, -0x3f3504f3, RZ ;  /* 0xc0cafb0d0c3b7810 */ /* 0x000fe20007ffe0ff */
[----:B------:R-:W-:Y:S01]  /*8820*/  @!P2 FMUL R90, R90, 16777216 ;  /* 0x4b8000005a5aa820 */ /* 0x000fe20000400000 */
[----:B------:R-:W-:Y:S01]  /*8830*/  LOP3.LUT R60, R60, 0xff800000, RZ, 0xc0, !PT ;  /* 0xff8000003c3c7812 */ /* 0x000fe200078ec0ff */
[----:B------:R-:W-:Y:S01]  /*8840*/  @!P2 FMUL R104, R104, 16777216 ;  /* 0x4b8000006868a820 */ /* 0x000fe20000400000 */
[----:B------:R-:W-:Y:S01]  /*8850*/  LOP3.LUT R59, R59, 0xff800000, RZ, 0xc0, !PT ;  /* 0xff8000003b3b7812 */ /* 0x000fe200078ec0ff */
[----:B------:R-:W-:Y:S01]  /*8860*/  @!P2 FMUL R106, R106, 16777216 ;  /* 0x4b8000006a6aa820 */ /* 0x000fe20000400000 */
[----:B------:R1:W2:Y:S01]  /*8870*/  I2F R78, R60 ;  /* 0x0000003c004e7306 */ /* 0x0002a20000201400 */
[----:B------:R-:W-:Y:S01]  /*8880*/  @!P2 FMUL R118, R118, 16777216 ;  /* 0x4b8000007676a820 */ /* 0x000fe20000400000 */
[----:B------:R-:W-:Y:S01]  /*8890*/  FSETP.GEU.AND P2, PT, |R107|, 1.175494350822287508e-38, PT ;  /* 0x008000006b00780b */ /* 0x000fe20003f4e200 */
[----:B------:R-:W-:Y:S01]  /*88a0*/  @!P5 FMUL R117, R117, 16777216 ;  /* 0x4b8000007575d820 */ /* 0x000fe20000400000 */
[----:B------:R-:W-:Y:S01]  /*88b0*/  FSETP.GEU.AND P5, PT, |R91|, 1.175494350822287508e-38, PT ;  /* 0x008000005b00780b */ /* 0x000fe20003fae200 */
[----:B------:R-:W-:Y:S01]  /*88c0*/  @P4 FMUL R107, R107, 0.25 ;  /* 0x3e8000006b6b4820 */ /* 0x000fe20000400000 */
[----:B------:R-:W-:Y:S01]  /*88d0*/  MOV R132, R62 ;  /* 0x0000003e00847202 */ /* 0x000fe20000000f00 */
[----:B------:R-:W-:Y:S01]  /*88e0*/  @P1 FMUL R91, R91, 0.25 ;  /* 0x3e8000005b5b1820 */ /* 0x000fe20000400000 */
[----:B------:R-:W3:Y:S01]  /*88f0*/  I2F R82, R59 ;  /* 0x0000003b00527306 */ /* 0x000ee20000201400 */
[----:B------:R-:W-:Y:S01]  /*8900*/  @P1 FMUL R125, R125, 0.25 ;  /* 0x3e8000007d7d1820 */ /* 0x000fe20000400000 */
[----:B------:R-:W-:Y:S01]  /*8910*/  IADD3 R62, R11, -0x3f3504f3, RZ ;  /* 0xc0cafb0d0b3e7810 */ /* 0x000fe20007ffe0ff */
[----:B------:R-:W-:Y:S01]  /*8920*/  @P1 FMUL R127, R127, 0.25 ;  /* 0x3e8000007f7f1820 */ /* 0x000fe20000400000 */
[----:B------:R-:W-:Y:S01]  /*8930*/  IADD3 R84, R29, -R84, RZ ;  /* 0x800000541d547210 */ /* 0x000fe20007ffe0ff */
[----:B------:R-:W-:Y:S01]  /*8940*/  @P1 FMUL R133, R133, 0.25 ;  /* 0x3e80000085851820 */ /* 0x000fe20000400000 */
[----:B------:R-:W-:Y:S01]  /*8950*/  LOP3.LUT R62, R62, 0xff800000, RZ, 0xc0, !PT ;  /* 0xff8000003e3e7812 */ /* 0x000fe200078ec0ff */
[----:B------:R-:W-:Y:S01]  /*8960*/  @P1 FMUL R135, R135, 0.25 ;  /* 0x3e80000087871820 */ /* 0x000fe20000400000 */
[----:B------:R-:W-:Y:S01]  /*8970*/  FSETP.GT.AND P1, PT, |R119|, 8.50705917302346158658e+37, PT ;  /* 0x7e8000007700780b */ /* 0x000fe20003f24200 */
[----:B------:R-:W-:Y:S01]  /*8980*/  @!P2 FMUL R107, R107, 16777216 ;  /* 0x4b8000006b6ba820 */ /* 0x000fe20000400000 */
[----:B------:R-:W-:Y:S01]  /*8990*/  MUFU.RCP R79, R89 ;  /* 0x00000059004f7308 */ /* 0x000fe20000001000 */
[----:B0-----:R-:W-:Y:S01]  /*89a0*/  FFMA.FTZ R58, R81, 1.1920928955078125e-07, R76 ;  /* 0x34000000513a7823 */ /* 0x001fe2000001004c */
[----:B------:R-:W-:Y:S01]  /*89b0*/  IADD3 R80, R57, -R80, RZ ;  /* 0x8000005039507210 */ /* 0x000fe20007ffe0ff */
[----:B------:R-:W-:Y:S01]  /*89c0*/  @P4 FMUL R120, R120, 0.25 ;  /* 0x3e80000078784820 */ /* 0x000fe20000400000 */
[----:B-1----:R-:W-:Y:S01]  /*89d0*/  IADD3 R60, R13, -R60, RZ ;  /* 0x8000003c0d3c7210 */ /* 0x002fe20007ffe0ff */
[----:B------:R-:W-:-:S02]  /*89e0*/  @P4 FMUL R122, R122, 0.25 ;  /* 0x3e8000007a7a4820 */ /* 0x000fc40000400000 */
[----:B------:R-:W-:Y:S01]  /*89f0*/  @P4 FMUL R126, R126, 0.25 ;  /* 0x3e8000007e7e4820 */ /* 0x000fe20000400000 */
[----:B------:R-:W0:Y:S01]  /*8a00*/  MUFU.RCP R76, R86 ;  /* 0x00000056004c7308 */ /* 0x000e220000001000 */
[----:B------:R-:W-:Y:S01]  /*8a10*/  @P4 FMUL R128, R128, 0.25 ;  /* 0x3e80000080804820 */ /* 0x000fe20000400000 */
[----:B------:R-:W-:Y:S01]  /*8a20*/  FSETP.GT.AND P4, PT, |R146|, 8.50705917302346158658e+37, PT ;  /* 0x7e8000009200780b */ /* 0x000fe20003f84200 */
[----:B------:R-:W-:Y:S02]  /*8a30*/  @!P3 FMUL R88, R88, 16777216 ;  /* 0x4b8000005858b820 */ /* 0x000fe40000400000 */
[----:B------:R-:W-:Y:S02]  /*8a40*/  @!P3 FMUL R121, R121, 16777216 ;  /* 0x4b8000007979b820 */ /* 0x000fe40000400000 */
[----:B------:R-:W-:Y:S01]  /*8a50*/  @!P3 FMUL R123, R123, 16777216 ;  /* 0x4b8000007b7bb820 */ /* 0x000fe20000400000 */
[----:B------:R-:W1:Y:S01]  /*8a60*/  MUFU.RCP R107, R107 ;  /* 0x0000006b006b7308 */ /* 0x000e620000001000 */
[----:B------:R-:W-:-:S02]  /*8a70*/  @!P3 FMUL R129, R129, 16777216 ;  /* 0x4b8000008181b820 */ /* 0x000fc40000400000 */
[----:B------:R-:W-:Y:S01]  /*8a80*/  @!P3 FMUL R131, R131, 16777216 ;  /* 0x4b8000008383b820 */ /* 0x000fe20000400000 */
[----:B------:R-:W-:Y:S01]  /*8a90*/  FSETP.GEU.AND P3, PT, |R119|, 1.175494350822287508e-38, PT ;  /* 0x008000007700780b */ /* 0x000fe20003f6e200 */
[----:B------:R-:W-:Y:S02]  /*8aa0*/  @!P2 FMUL R120, R120, 16777216 ;  /* 0x4b8000007878a820 */ /* 0x000fe40000400000 */
[----:B------:R-:W-:Y:S01]  /*8ab0*/  @!P2 FMUL R122, R122, 16777216 ;  /* 0x4b8000007a7aa820 */ /* 0x000fe20000400000 */
[----:B------:R4:W5:Y:S01]  /*8ac0*/  I2F R87, R62 ;  /* 0x0000003e00577306 */ /* 0x0009620000201400 */
[----:B------:R-:W-:Y:S02]  /*8ad0*/  @!P2 FMUL R126, R126, 16777216 ;  /* 0x4b8000007e7ea820 */ /* 0x000fe40000400000 */
[----:B------:R-:W-:Y:S01]  /*8ae0*/  @!P2 FMUL R128, R128, 16777216 ;  /* 0x4b8000008080a820 */ /* 0x000fe20000400000 */
[----:B------:R-:W-:Y:S01]  /*8af0*/  FSETP.GEU.AND P2, PT, |R146|, 1.175494350822287508e-38, PT ;  /* 0x008000009200780b */ /* 0x000fe20003f4e200 */
[----:B------:R-:W-:-:S02]  /*8b00*/  @!P5 FMUL R91, R91, 16777216 ;  /* 0x4b8000005b5bd820 */ /* 0x000fc40000400000 */
[----:B------:R-:W-:Y:S01]  /*8b10*/  @!P5 FMUL R125, R125, 16777216 ;  /* 0x4b8000007d7dd820 */ /* 0x000fe20000400000 */
[----:B------:R-:W0:Y:S01]  /*8b20*/  MUFU.RCP R88, R88 ;  /* 0x0000005800587308 */ /* 0x000e220000001000 */
[----:B------:R-:W-:Y:S01]  /*8b30*/  @!P5 FMUL R127, R127, 16777216 ;  /* 0x4b8000007f7fd820 */ /* 0x000fe20000400000 */
[----:B----4-:R-:W-:Y:S01]  /*8b40*/  IADD3 R62, R11, -R62, RZ ;  /* 0x8000003e0b3e7210 */ /* 0x010fe20007ffe0ff */
[----:B------:R-:W-:Y:S02]  /*8b50*/  @!P5 FMUL R133, R133, 16777216 ;  /* 0x4b8000008585d820 */ /* 0x000fe40000400000 */
[----:B------:R-:W-:Y:S01]  /*8b60*/  @!P5 FMUL R135, R135, 16777216 ;  /* 0x4b8000008787d820 */ /* 0x000fe20000400000 */
[----:B------:R-:W-:Y:S01]  /*8b70*/  FSETP.GT.AND P5, PT, |R124|, 8.50705917302346158658e+37, PT ;  /* 0x7e8000007c00780b */ /* 0x000fe20003fa4200 */
[----:B------:R-:W-:Y:S02]  /*8b80*/  @P1 FMUL R119, R119, 0.25 ;  /* 0x3e80000077771820 */ /* 0x000fe40000400000 */
[----:B------:R-:W-:-:S02]  /*8b90*/  @P4 FMUL R146, R146, 0.25 ;  /* 0x3e80000092924820 */ /* 0x000fc40000400000 */
[----:B------:R-:W-:Y:S02]  /*8ba0*/  @!P3 FMUL R119, R119, 16777216 ;  /* 0x4b8000007777b820 */ /* 0x000fe40000400000 */
[----:B------:R-:W-:Y:S02]  /*8bb0*/  @P1 FMUL R130, R130, 0.25 ;  /* 0x3e80000082821820 */ /* 0x000fe40000400000 */
[----:B------:R-:W-:Y:S02]  /*8bc0*/  @P1 FMUL R132, R132, 0.25 ;  /* 0x3e80000084841820 */ /* 0x000fe40000400000 */
[----:B------:R-:W-:Y:S01]  /*8bd0*/  @P1 FMUL R142, R142, 0.25 ;  /* 0x3e8000008e8e1820 */ /* 0x000fe20000400000 */
[----:B------:R-:W-:Y:S01]  /*8be0*/  MUFU.RCP R119, R119 ;  /* 0x0000007700777308 */ /* 0x000fe20000001000 */
[----:B------:R-:W-:Y:S01]  /*8bf0*/  @P1 FMUL R144, R144, 0.25 ;  /* 0x3e80000090901820 */ /* 0x000fe20000400000 */
[----:B------:R-:W-:Y:S01]  /*8c00*/  FSETP.GEU.AND P1, PT, |R124|, 1.175494350822287508e-38, PT ;  /* 0x008000007c00780b */ /* 0x000fe20003f2e200 */
[----:B--2---:R-:W-:-:S02]  /*8c10*/  FFMA.FTZ R27, R78, 1.1920928955078125e-07, R27 ;  /* 0x340000004e1b7823 */ /* 0x004fc4000001001b */
[----:B---3--:R-:W-:Y:S02]  /*8c20*/  FFMA.FTZ R17, R82, 1.1920928955078125e-07, R17 ;  /* 0x3400000052117823 */ /* 0x008fe40000010011 */
[C---:B0-----:R-:W-:Y:S02]  /*8c30*/  FMUL R78, R76.reuse, R83 ;  /* 0x000000534c4e7220 */ /* 0x041fe40000400000 */
[C---:B------:R-:W-:Y:S02]  /*8c40*/  FMUL R77, R76.reuse, R77 ;  /* 0x0000004d4c4d7220 */ /* 0x040fe40000400000 */
[C---:B------:R-:W-:Y:S02]  /*8c50*/  FMUL R82, R76.reuse, R105 ;  /* 0x000000694c527220 */ /* 0x040fe40000400000 */
[----:B------:R-:W-:Y:S02]  /*8c60*/  FMUL R83, R76, R117 ;  /* 0x000000754c537220 */ /* 0x000fe40000400000 */
[----:B------:R-:W-:Y:S01]  /*8c70*/  @!P2 FMUL R146, R146, 16777216 ;  /* 0x4b8000009292a820 */ /* 0x000fe20000400000 */
[----:B------:R-:W-:Y:S01]  /*8c80*/  F2FP.PACK_AB R77, R77, R82 ;  /* 0x000000524d4d723e */ /* 0x000fe200000000ff */
[----:B------:R-:W-:Y:S01]  /*8c90*/  FMUL R76, R79, R90 ;  /* 0x0000005a4f4c7220 */ /* 0x000fe20000400000 */
[----:B------:R-:W-:Y:S01]  /*8ca0*/  LOP3.LUT R82, R116, 0x40, RZ, 0x3c, !PT ;  /* 0x0000004074527812 */ /* 0x000fe200078e3cff */
[----:B------:R-:W0:Y:S01]  /*8cb0*/  MUFU.RCP R90, R91 ;  /* 0x0000005b005a7308 */ /* 0x000e220000001000 */
[----:B-1----:R-:W-:Y:S01]  /*8cc0*/  FMUL R117, R107, R120 ;  /* 0x000000786b757220 */ /* 0x002fe20000400000 */
[----:B------:R-:W-:Y:S01]  /*8cd0*/  F2FP.PACK_AB R78, R78, R83 ;  /* 0x000000534e4e723e */ /* 0x000fe200000000ff */
[----:B------:R-:W-:Y:S01]  /*8ce0*/  @P5 FMUL R124, R124, 0.25 ;  /* 0x3e8000007c7c5820 */ /* 0x000fe20000400000 */
[----:B------:R-:W-:Y:S01]  /*8cf0*/  LOP3.LUT R83, R116, 0x44, RZ, 0x3c, !PT ;  /* 0x0000004474537812 */ /* 0x000fe200078e3cff */
[----:B-----5:R-:W-:-:S02]  /*8d00*/  FFMA.FTZ R28, R87, 1.1920928955078125e-07, R28 ;  /* 0x34000000571c7823 */ /* 0x020fc4000001001c */
[----:B------:R-:W-:Y:S01]  /*8d10*/  @!P1 FMUL R124, R124, 16777216 ;  /* 0x4b8000007c7c9820 */ /* 0x000fe20000400000 */
[----:B------:R-:W1:Y:S01]  /*8d20*/  MUFU.RCP R120, R146 ;  /* 0x0000009200787308 */ /* 0x000e620000001000 */
[C---:B------:R-:W-:Y:S02]  /*8d30*/  FMUL R81, R79.reuse, R104 ;  /* 0x000000684f517220 */ /* 0x040fe40000400000 */
[C---:B------:R-:W-:Y:S02]  /*8d40*/  FMUL R87, R79.reuse, R106 ;  /* 0x0000006a4f577220 */ /* 0x040fe40000400000 */
[----:B------:R-:W-:Y:S02]  /*8d50*/  FMUL R86, R79, R118 ;  /* 0x000000764f567220 */ /* 0x000fe40000400000 */
[----:B------:R-:W-:Y:S01]  /*8d60*/  @P4 FMUL R137, R137, 0.25 ;  /* 0x3e80000089894820 */ /* 0x000fe20000400000 */
[----:B------:R-:W-:Y:S01]  /*8d70*/  F2FP.PACK_AB R76, R76, R87 ;  /* 0x000000574c4c723e */ /* 0x000fe200000000ff */
[----:B------:R-:W-:Y:S01]  /*8d80*/  @P4 FMUL R139, R139, 0.25 ;  /* 0x3e8000008b8b4820 */ /* 0x000fe20000400000 */
[----:B------:R-:W-:Y:S01]  /*8d90*/  F2FP.PACK_AB R81, R81, R86 ;  /* 0x000000565151723e */ /* 0x000fe200000000ff */
[----:B------:R-:W-:Y:S01]  /*8da0*/  @P4 FMUL R141, R141, 0.25 ;  /* 0x3e8000008d8d4820 */ /* 0x000fe20000400000 */
[----:B------:R-:W-:Y:S01]  /*8db0*/  LOP3.LUT R86, R116, 0x4, RZ, 0x3c, !PT ;  /* 0x0000000474567812 */ /* 0x000fe200078e3cff */
[----:B------:R-:W-:Y:S01]  /*8dc0*/  @P4 FMUL R143, R143, 0.25 ;  /* 0x3e8000008f8f4820 */ /* 0x000fe20000400000 */
[----:B------:R-:W-:Y:S01]  /*8dd0*/  ISETP.GE.U32.AND P4, PT, R57, 0x7f800000, PT ;  /* 0x7f8000003900780c */ /* 0x000fe20003f86070 */
[----:B------:R-:W-:-:S02]  /*8de0*/  FMUL R79, R88, R121 ;  /* 0x00000079584f7220 */ /* 0x000fc40000400000 */
[C---:B------:R-:W-:Y:S02]  /*8df0*/  FMUL R118, R107.reuse, R122 ;  /* 0x0000007a6b767220 */ /* 0x040fe40000400000 */
[C---:B------:R-:W-:Y:S02]  /*8e00*/  FMUL R122, R107.reuse, R126 ;  /* 0x0000007e6b7a7220 */ /* 0x040fe40000400000 */
[----:B------:R-:W-:Y:S02]  /*8e10*/  FMUL R121, R107, R128 ;  /* 0x000000806b797220 */ /* 0x000fe40000400000 */
[----:B------:R-:W-:Y:S01]  /*8e20*/  @!P3 FMUL R132, R132, 16777216 ;  /* 0x4b8000008484b820 */ /* 0x000fe20000400000 */
[----:B------:R-:W2:Y:S01]  /*8e30*/  MUFU.RCP R107, R124 ;  /* 0x0000007c006b7308 */ /* 0x000ea20000001000 */
[----:B------:R-:W-:Y:S01]  /*8e40*/  @!P3 FMUL R130, R130, 16777216 ;  /* 0x4b8000008282b820 */ /* 0x000fe20000400000 */
[----:B------:R-:W-:Y:S01]  /*8e50*/  F2FP.PACK_AB R118, R118, R121 ;  /* 0x000000797676723e */ /* 0x000fe200000000ff */
[----:B------:R-:W-:Y:S01]  /*8e60*/  @!P2 FMUL R137, R137, 16777216 ;  /* 0x4b8000008989a820 */ /* 0x000fe20000400000 */
[----:B------:R-:W-:Y:S01]  /*8e70*/  F2FP.PACK_AB R117, R117, R122 ;  /* 0x0000007a7575723e */ /* 0x000fe200000000ff */
[----:B------:R-:W-:-:S02]  /*8e80*/  @!P2 FMUL R139, R139, 16777216 ;  /* 0x4b8000008b8ba820 */ /* 0x000fc40000400000 */
[----:B------:R-:W-:Y:S02]  /*8e90*/  @!P2 FMUL R141, R141, 16777216 ;  /* 0x4b8000008d8da820 */ /* 0x000fe40000400000 */
[----:B------:R-:W-:Y:S01]  /*8ea0*/  @!P2 FMUL R143, R143, 16777216 ;  /* 0x4b8000008f8fa820 */ /* 0x000fe20000400000 */
[----:B------:R-:W-:Y:S01]  /*8eb0*/  ISETP.GE.U32.AND P2, PT, R29, 0x7f800000, PT ;  /* 0x7f8000001d00780c */ /* 0x000fe20003f46070 */
[C---:B------:R-:W-:Y:S02]  /*8ec0*/  FMUL R89, R88.reuse, R123 ;  /* 0x0000007b58597220 */ /* 0x040fe40000400000 */
[C---:B------:R-:W-:Y:S02]  /*8ed0*/  FMUL R104, R88.reuse, R129 ;  /* 0x0000008158687220 */ /* 0x040fe40000400000 */
[----:B------:R-:W-:Y:S02]  /*8ee0*/  FMUL R106, R88, R131 ;  /* 0x00000083586a7220 */ /* 0x000fe40000400000 */
[----:B------:R-:W-:Y:S01]  /*8ef0*/  @!P3 FMUL R142, R142, 16777216 ;  /* 0x4b8000008e8eb820 */ /* 0x000fe20000400000 */
[----:B------:R-:W-:Y:S01]  /*8f00*/  F2FP.PACK_AB R79, R79, R104 ;  /* 0x000000684f4f723e */ /* 0x000fe200000000ff */
[----:B------:R-:W-:Y:S01]  /*8f10*/  @!P3 FMUL R144, R144, 16777216 ;  /* 0x4b8000009090b820 */ /* 0x000fe20000400000 */
[----:B------:R-:W-:Y:S01]  /*8f20*/  F2FP.PACK_AB R89, R89, R106 ;  /* 0x0000006a5959723e */ /* 0x000fe200000000ff */
[----:B0-----:R-:W-:Y:S01]  /*8f30*/  FMUL R88, R90, R125 ;  /* 0x0000007d5a587220 */ /* 0x001fe20000400000 */
[----:B------:R-:W-:Y:S01]  /*8f40*/  ISETP.GE.U32.AND P3, PT, R56, 0x7f800000, PT ;  /* 0x7f8000003800780c */ /* 0x000fe20003f66070 */
[----:B------:R-:W-:-:S02]  /*8f50*/  FMUL R91, R90, R127 ;  /* 0x0000007f5a5b7220 */ /* 0x000fc40000400000 */
[C---:B------:R-:W-:Y:S02]  /*8f60*/  FMUL R105, R90.reuse, R133 ;  /* 0x000000855a697220 */ /* 0x040fe40000400000 */
[C---:B------:R-:W-:Y:S02]  /*8f70*/  FMUL R125, R119.reuse, R132 ;  /* 0x00000084777d7220 */ /* 0x040fe40000400000 */
[----:B------:R-:W-:Y:S01]  /*8f80*/  FMUL R90, R90, R135 ;  /* 0x000000875a5a7220 */ /* 0x000fe20000400000 */
[----:B------:R-:W-:Y:S01]  /*8f90*/  F2FP.PACK_AB R105, R88, R105 ;  /* 0x000000695869723e */ /* 0x000fe200000000ff */
[----:B------:R-:W-:Y:S02]  /*8fa0*/  FMUL R123, R119, R130 ;  /* 0x00000082777b7220 */ /* 0x000fe40000400000 */
[C---:B-1----:R-:W-:Y:S01]  /*8fb0*/  FMUL R126, R120.reuse, R137 ;  /* 0x00000089787e7220 */ /* 0x042fe20000400000 */
[----:B------:R-:W-:Y:S01]  /*8fc0*/  F2FP.PACK_AB R91, R91, R90 ;  /* 0x0000005a5b5b723e */ /* 0x000fe200000000ff */
[C---:B------:R-:W-:Y:S01]  /*8fd0*/  FMUL R127, R120.reuse, R139 ;  /* 0x0000008b787f7220 */ /* 0x040fe20000400000 */
[----:B------:R-:W-:Y:S01]  /*8fe0*/  STS [R116+0x180], R105 ;  /* 0x0001806974007388 */ /* 0x000fe20000000800 */
[----:B------:R-:W-:-:S02]  /*8ff0*/  FMUL R129, R120, R141 ;  /* 0x0000008d78817220 */ /* 0x000fc40000400000 */
[----:B------:R-:W-:Y:S01]  /*9000*/  FMUL R132, R120, R143 ;  /* 0x0000008f78847220 */ /* 0x000fe20000400000 */
[----:B------:R-:W-:Y:S01]  /*9010*/  STS [R116+0x80], R91 ;  /* 0x0000805b74007388 */ /* 0x000fe20000000800 */
[C---:B------:R-:W-:Y:S01]  /*9020*/  FMUL R128, R119.reuse, R142 ;  /* 0x0000008e77807220 */ /* 0x040fe20000400000 */
[----:B------:R-:W-:Y:S01]  /*9030*/  F2FP.PACK_AB R129, R126, R129 ;  /* 0x000000817e81723e */ /* 0x000fe200000000ff */
[----:B------:R-:W-:Y:S01]  /*9040*/  FMUL R130, R119, R144 ;  /* 0x0000009077827220 */ /* 0x000fe20000400000 */
[----:B------:R-:W-:Y:S01]  /*9050*/  F2FP.PACK_AB R127, R127, R132 ;  /* 0x000000847f7f723e */ /* 0x000fe200000000ff */
[----:B------:R-:W-:Y:S01]  /*9060*/  @P5 FMUL R134, R134, 0.25 ;  /* 0x3e80000086865820 */ /* 0x000fe20000400000 */
[----:B------:R-:W-:Y:S01]  /*9070*/  F2FP.PACK_AB R123, R123, R128 ;  /* 0x000000807b7b723e */ /* 0x000fe200000000ff */
[----:B------:R-:W-:Y:S01]  /*9080*/  @P5 FMUL R136, R136, 0.25 ;  /* 0x3e80000088885820 */ /* 0x000fe20000400000 */
[----:B------:R-:W-:Y:S01]  /*9090*/  F2FP.PACK_AB R125, R125, R130 ;  /* 0x000000827d7d723e */ /* 0x000fe200000000ff */
[----:B------:R-:W-:Y:S01]  /*90a0*/  @P5 FMUL R138, R138, 0.25 ;  /* 0x3e8000008a8a5820 */ /* 0x000fe20000400000 */
[----:B------:R-:W-:Y:S01]  /*90b0*/  STS [R116], R127 ;  /* 0x0000007f74007388 */ /* 0x000fe20000000800 */
[----:B------:R-:W-:Y:S01]  /*90c0*/  @P5 FMUL R140, R140, 0.25 ;  /* 0x3e8000008c8c5820 */ /* 0x000fe20000400000 */
[----:B------:R-:W-:Y:S01]  /*90d0*/  ISETP.GE.U32.AND P5, PT, R0, 0x7f800000, PT ;  /* 0x7f8000000000780c */ /* 0x000fe20003fa6070 */
[----:B------:R-:W-:Y:S01]  /*90e0*/  @!P1 FMUL R134, R134, 16777216 ;  /* 0x4b80000086869820 */ /* 0x000fe20000400000 */
[----:B------:R-:W-:Y:S01]  /*90f0*/  STS [R116+0x100], R129 ;  /* 0x0001008174007388 */ /* 0x000fe20000000800 */
[----:B------:R-:W-:-:S02]  /*9100*/  @!P1 FMUL R136, R136, 16777216 ;  /* 0x4b80000088889820 */ /* 0x000fc40000400000 */
[----:B------:R-:W-:Y:S01]  /*9110*/  @!P1 FMUL R138, R138, 16777216 ;  /* 0x4b8000008a8a9820 */ /* 0x000fe20000400000 */
[----:B------:R-:W-:Y:S01]  /*9120*/  STS [R82+0x1000], R125 ;  /* 0x0010007d52007388 */ /* 0x000fe20000000800 */
[----:B------:R-:W-:Y:S01]  /*9130*/  @!P1 FMUL R140, R140, 16777216 ;  /* 0x4b8000008c8c9820 */ /* 0x000fe20000400000 */
[----:B------:R-:W-:Y:S01]  /*9140*/  FSETP.NEU.AND P1, PT, R29, RZ, PT ;  /* 0x000000ff1d00720b */ /* 0x000fe20003f2d000 */
[C---:B--2---:R-:W-:Y:S01]  /*9150*/  FMUL R119, R107.reuse, R134 ;  /* 0x000000866b777220 */ /* 0x044fe20000400000 */
[----:B------:R-:W-:Y:S01]  /*9160*/  STS [R82+0x1100], R123 ;  /* 0x0011007b52007388 */ /* 0x000fe20000000800 */
[C---:B------:R-:W-:Y:S02]  /*9170*/  FMUL R120, R107.reuse, R136 ;  /* 0x000000886b787220 */ /* 0x040fe40000400000 */
[C---:B------:R-:W-:Y:S01]  /*9180*/  FMUL R124, R107.reuse, R138 ;  /* 0x0000008a6b7c7220 */ /* 0x040fe20000400000 */
[----:B------:R-:W-:Y:S01]  /*9190*/  STS [R82+0x1080], R89 ;  /* 0x0010805952007388 */ /* 0x000fe20000000800 */
[----:B------:R-:W-:-:S02]  /*91a0*/  FMUL R107, R107, R140 ;  /* 0x0000008c6b6b7220 */ /* 0x000fc40000400000 */
[----:B------:R-:W-:Y:S01]  /*91b0*/  FADD R84, R84, -1 ;  /* 0xbf80000054547421 */ /* 0x000fe20000000000 */
[----:B------:R0:W-:Y:S01]  /*91c0*/  STS [R82+0x1180], R79 ;  /* 0x0011804f52007388 */ /* 0x0001e20000000800 */
[----:B------:R-:W-:Y:S01]  /*91d0*/  F2FP.PACK_AB R119, R119, R124 ;  /* 0x0000007c7777723e */ /* 0x000fe200000000ff */
[----:B------:R-:W-:Y:S01]  /*91e0*/  FADD R80, R80, -1 ;  /* 0xbf80000050507421 */ /* 0x000fe20000000000 */
[----:B------:R-:W-:Y:S01]  /*91f0*/  F2FP.PACK_AB R107, R120, R107 ;  /* 0x0000006b786b723e */ /* 0x000fe200000000ff */
[----:B------:R1:W-:Y:S01]  /*9200*/  STS [R86+0x2180], R76 ;  /* 0x0021804c56007388 */ /* 0x0003e20000000800 */
[----:B------:R-:W-:Y:S02]  /*9210*/  IMAD.IADD R61, R10, 0x1, -R61 ;  /* 0x000000010a3d7824 */ /* 0x000fe400078e0a3d */
[----:B------:R-:W-:Y:S01]  /*9220*/  IMAD.IADD R59, R12, 0x1, -R59 ;  /* 0x000000010c3b7824 */ /* 0x000fe200078e0a3b */
[----:B------:R-:W-:Y:S01]  /*9230*/  STS [R86+0x2000], R107 ;  /* 0x0020006b56007388 */ /* 0x000fe20000000800 */
[----:B------:R-:W-:Y:S01]  /*9240*/  FADD R61, R61, -1 ;  /* 0xbf8000003d3d7421 */ /* 0x000fe20000000000 */
[----:B0-----:R-:W-:Y:S01]  /*9250*/  MOV R82, 0x3dc6b27f ;  /* 0x3dc6b27f00527802 */ /* 0x001fe20000000f00 */
[----:B------:R-:W-:Y:S01]  /*9260*/  FADD R59, R59, -1 ;  /* 0xbf8000003b3b7421 */ /* 0x000fe20000000000 */
[----:B------:R-:W-:Y:S01]  /*9270*/  STS [R86+0x2100], R119 ;  /* 0x0021007756007388 */ /* 0x000fe20000000800 */
[----:B------:R-:W-:-:S02]  /*9280*/  FADD R60, R60, -1 ;  /* 0xbf8000003c3c7421 */ /* 0x000fc40000000000 */
[----:B-1----:R-:W-:Y:S01]  /*9290*/  FADD R76, R71, -1 ;  /* 0xbf800000474c7421 */ /* 0x002fe20000000000 */
[----:B------:R-:W-:Y:S01]  /*92a0*/  STS [R86+0x2080], R81 ;  /* 0x0020805156007388 */ /* 0x000fe20000000800 */
[-C--:B------:R-:W-:Y:S02]  /*92b0*/  FFMA.FTZ R71, R84, R82.reuse, -0.16845393180847167969 ;  /* 0xbe2c7f3054477423 */ /* 0x080fe40000010052 */
[----:B------:R-:W-:Y:S01]  /*92c0*/  FFMA.FTZ R79, R80, R82, -0.16845393180847167969 ;  /* 0xbe2c7f30504f7423 */ /* 0x000fe20000010052 */
[----:B------:R0:W-:Y:S01]  /*92d0*/  STS [R83+0x3080], R78 ;  /* 0x0030804e53007388 */ /* 0x0001e20000000800 */
[----:B------:R-:W-:Y:S02]  /*92e0*/  FFMA.FTZ R71, R84, R71, 0.1716887056827545166 ;  /* 0x3e2fcf2a54477423 */ /* 0x000fe40000010047 */
[----:B------:R-:W-:Y:S01]  /*92f0*/  FFMA.FTZ R79, R80, R79, 0.1716887056827545166 ;  /* 0x3e2fcf2a504f7423 */ /* 0x000fe2000001004f */
[----:B------:R1:W-:Y:S01]  /*9300*/  STS [R83+0x3180], R77 ;  /* 0x0031804d53007388 */ /* 0x0003e20000000800 */
[----:B------:R-:W-:-:S02]  /*9310*/  FFMA.FTZ R71, R84, R71, -0.17900948226451873779 ;  /* 0xbe374e4354477423 */ /* 0x000fc40000010047 */
[----:B------:R-:W-:Y:S01]  /*9320*/  FFMA.FTZ R79, R80, R79, -0.17900948226451873779 ;  /* 0xbe374e43504f7423 */ /* 0x000fe2000001004f */
[----:B------:R-:W-:Y:S01]  /*9330*/  STS [R83+0x3000], R118 ;  /* 0x0030007653007388 */ /* 0x000fe20000000800 */
[C---:B------:R-:W-:Y:S02]  /*9340*/  FFMA.FTZ R71, R84.reuse, R71, 0.20512372255325317383 ;  /* 0x3e520bf454477423 */ /* 0x040fe40000010047 */
[CC--:B0-----:R-:W-:Y:S01]  /*9350*/  FFMA.FTZ R78, R85.reuse, R82.reuse, -0.16845393180847167969 ;  /* 0xbe2c7f30554e7423 */ /* 0x0c1fe20000010052 */
[----:B------:R-:W-:Y:S01]  /*9360*/  STS [R83+0x3100], R117 ;  /* 0x0031007553007388 */ /* 0x000fe20000000800 */
[----:B------:R-:W-:Y:S02]  /*9370*/  FFMA.FTZ R71, R84, R71, -0.24046532809734344482 ;  /* 0xbe763c8b54477423 */ /* 0x000fe40000010047 */
[----:B-1----:R-:W-:Y:S01]  /*9380*/  FFMA.FTZ R77, R76, R82, -0.16845393180847167969 ;  /* 0xbe2c7f304c4d7423 */ /* 0x002fe20000010052 */
[----:B------:R-:W-:Y:S01]  /*9390*/  BAR.SYNC.DEFER_BLOCKING 0x0 ;  /* 0x0000000000007b1d */ /* 0x000fe20000010000 */
[----:B------:R-:W-:-:S02]  /*93a0*/  FFMA.FTZ R78, R85, R78, 0.1716887056827545166 ;  /* 0x3e2fcf2a554e7423 */ /* 0x000fc4000001004e */
[C---:B------:R-:W-:Y:S02]  /*93b0*/  FFMA.FTZ R77, R76.reuse, R77, 0.1716887056827545166 ;  /* 0x3e2fcf2a4c4d7423 */ /* 0x040fe4000001004d */
[C---:B------:R-:W-:Y:S02]  /*93c0*/  FFMA.FTZ R78, R85.reuse, R78, -0.17900948226451873779 ;  /* 0xbe374e43554e7423 */ /* 0x040fe4000001004e */
[C---:B------:R-:W-:Y:S02]  /*93d0*/  FFMA.FTZ R77, R76.reuse, R77, -0.17900948226451873779 ;  /* 0xbe374e434c4d7423 */ /* 0x040fe4000001004d */
[----:B------:R-:W-:Y:S02]  /*93e0*/  FFMA.FTZ R78, R85, R78, 0.20512372255325317383 ;  /* 0x3e520bf4554e7423 */ /* 0x000fe4000001004e */
[----:B------:R-:W-:Y:S02]  /*93f0*/  FFMA.FTZ R77, R76, R77, 0.20512372255325317383 ;  /* 0x3e520bf44c4d7423 */ /* 0x000fe4000001004d */
[----:B------:R-:W-:-:S02]  /*9400*/  FFMA.FTZ R71, R84, R71, 0.28857114911079406738 ;  /* 0x3e93bf9954477423 */ /* 0x000fc40000010047 */
[----:B------:R-:W-:Y:S02]  /*9410*/  FFMA.FTZ R77, R76, R77, -0.24046532809734344482 ;  /* 0xbe763c8b4c4d7423 */ /* 0x000fe4000001004d */
[C---:B------:R-:W-:Y:S02]  /*9420*/  FFMA.FTZ R78, R85.reuse, R78, -0.24046532809734344482 ;  /* 0xbe763c8b554e7423 */ /* 0x040fe4000001004e */
[----:B------:R-:W-:Y:S02]  /*9430*/  FFMA.FTZ R71, R84, R71, -0.36067417263984680176 ;  /* 0xbeb8aa4954477423 */ /* 0x000fe40000010047 */
[----:B------:R-:W-:Y:S02]  /*9440*/  FFMA.FTZ R77, R76, R77, 0.28857114911079406738 ;  /* 0x3e93bf994c4d7423 */ /* 0x000fe4000001004d */
[----:B------:R-:W-:Y:S01]  /*9450*/  FFMA.FTZ R78, R85, R78, 0.28857114911079406738 ;  /* 0x3e93bf99554e7423 */ /* 0x000fe2000001004e */
[----:B------:R-:W-:Y:S01]  /*9460*/  LDS R81, [R16+0xa00] ;  /* 0x000a000010517984 */ /* 0x000fe20000000800 */
[----:B------:R-:W-:-:S02]  /*9470*/  FFMA.FTZ R71, R84, R71, 0.48089820146560668945 ;  /* 0x3ef6384a54477423 */ /* 0x000fc40000010047 */
[----:B------:R-:W-:Y:S01]  /*9480*/  FFMA.FTZ R79, R80, R79, 0.20512372255325317383 ;  /* 0x3e520bf4504f7423 */ /* 0x000fe2000001004f */
[----:B------:R-:W-:Y:S01]  /*9490*/  LDS R83, [R16+0xc00] ;  /* 0x000c000010537984 */ /* 0x000fe20000000800 */
[----:B------:R-:W-:Y:S02]  /*94a0*/  FFMA.FTZ R77, R76, R77, -0.36067417263984680176 ;  /* 0xbeb8aa494c4d7423 */ /* 0x000fe4000001004d */
[----:B------:R-:W-:Y:S02]  /*94b0*/  FFMA.FTZ R78, R85, R78, -0.36067417263984680176 ;  /* 0xbeb8aa49554e7423 */ /* 0x000fe4000001004e */
[----:B------:R-:W-:Y:S02]  /*94c0*/  FFMA.FTZ R71, R84, R71, -0.72134751081466674805 ;  /* 0xbf38aa3b54477423 */ /* 0x000fe40000010047 */
[----:B------:R-:W-:Y:S02]  /*94d0*/  FFMA.FTZ R79, R80, R79, -0.24046532809734344482 ;  /* 0xbe763c8b504f7423 */ /* 0x000fe4000001004f */
[----:B------:R-:W-:-:S02]  /*94e0*/  FFMA.FTZ R77, R76, R77, 0.48089820146560668945 ;  /* 0x3ef6384a4c4d7423 */ /* 0x000fc4000001004d */
[C---:B------:R-:W-:Y:S02]  /*94f0*/  FFMA.FTZ R78, R85.reuse, R78, 0.48089820146560668945 ;  /* 0x3ef6384a554e7423 */ /* 0x040fe4000001004e */
[----:B------:R-:W-:Y:S02]  /*9500*/  FMUL R71, R84, R71 ;  /* 0x0000004754477220 */ /* 0x000fe40000400000 */
[----:B------:R-:W-:Y:S02]  /*9510*/  FFMA.FTZ R79, R80, R79, 0.28857114911079406738 ;  /* 0x3e93bf99504f7423 */ /* 0x000fe4000001004f */
[----:B------:R-:W-:Y:S02]  /*9520*/  FFMA.FTZ R77, R76, R77, -0.72134751081466674805 ;  /* 0xbf38aa3b4c4d7423 */ /* 0x000fe4000001004d */
[----:B------:R-:W-:Y:S02]  /*9530*/  FFMA.FTZ R78, R85, R78, -0.72134751081466674805 ;  /* 0xbf38aa3b554e7423 */ /* 0x000fe4000001004e */
[----:B------:R-:W-:-:S02]  /*9540*/  FMUL R71, R84, R71 ;  /* 0x0000004754477220 */ /* 0x000fc40000400000 */
[----:B------:R-:W-:Y:S02]  /*9550*/  FFMA.FTZ R79, R80, R79, -0.36067417263984680176 ;  /* 0xbeb8aa49504f7423 */ /* 0x000fe4000001004f */
[----:B------:R-:W-:Y:S02]  /*9560*/  FMUL R77, R76, R77 ;  /* 0x0000004d4c4d7220 */ /* 0x000fe40000400000 */
[----:B------:R-:W-:Y:S02]  /*9570*/  FMUL R78, R85, R78 ;  /* 0x0000004e554e7220 */ /* 0x000fe40000400000 */
[----:B------:R-:W-:Y:S02]  /*9580*/  FFMA.FTZ R71, R84, 1.4426950216293334961, R71 ;  /* 0x3fb8aa3b54477823 */ /* 0x000fe40000010047 */
[----:B------:R-:W-:Y:S02]  /*9590*/  FFMA.FTZ R79, R80, R79, 0.48089820146560668945 ;  /* 0x3ef6384a504f7423 */ /* 0x000fe4000001004f */
[----:B------:R-:W-:-:S02]  /*95a0*/  FMUL R77, R76, R77 ;  /* 0x0000004d4c4d7220 */ /* 0x000fc40000400000 */
[----:B------:R-:W-:Y:S02]  /*95b0*/  FMUL R78, R85, R78 ;  /* 0x0000004e554e7220 */ /* 0x000fe40000400000 */
[----:B------:R-:W-:Y:S02]  /*95c0*/  FADD R70, R70, R71 ;  /* 0x0000004746467221 */ /* 0x000fe40000000000 */
[----:B------:R-:W-:Y:S02]  /*95d0*/  FFMA.FTZ R79, R80, R79, -0.72134751081466674805 ;  /* 0xbf38aa3b504f7423 */ /* 0x000fe4000001004f */
[----:B------:R-:W-:Y:S02]  /*95e0*/  FADD R71, R62, -1 ;  /* 0xbf8000003e477421 */ /* 0x000fe40000000000 */
[----:B------:R-:W-:Y:S02]  /*95f0*/  FFMA.FTZ R62, R61, R82, -0.16845393180847167969 ;  /* 0xbe2c7f303d3e7423 */ /* 0x000fe40000010052 */
[----:B------:R-:W-:Y:S01]  /*9600*/  FFMA.FTZ R76, R76, 1.4426950216293334961, R77 ;  /* 0x3fb8aa3b4c4c7823 */ /* 0x000fe2000001004d */
[----:B------:R-:W-:Y:S01]  /*9610*/  @P3 MOV R77, 0x7f800000 ;  /* 0x7f800000004d3802 */ /* 0x000fe20000000f00 */
[----:B------:R-:W-:-:S02]  /*9620*/  FFMA.FTZ R78, R85, 1.4426950216293334961, R78 ;  /* 0x3fb8aa3b554e7823 */ /* 0x000fc4000001004e */
[----:B------:R-:W-:Y:S01]  /*9630*/  FMUL R79, R80, R79 ;  /* 0x0000004f504f7220 */ /* 0x000fe20000400000 */
[----:B------:R-:W-:Y:S01]  /*9640*/  LDS R85, [R16+0xe00] ;  /* 0x000e000010557984 */ /* 0x000fe20000000800 */
[----:B------:R-:W-:Y:S02]  /*9650*/  FFMA.FTZ R62, R61, R62, 0.1716887056827545166 ;  /* 0x3e2fcf2a3d3e7423 */ /* 0x000fe4000001003e */
[----:B------:R-:W-:Y:S02]  /*9660*/  FADD R63, R63, R76 ;  /* 0x0000004c3f3f7221 */ /* 0x000fe40000000000 */
[----:B------:R-:W-:Y:S02]  /*9670*/  FADD R69, R69, R78 ;  /* 0x0000004e45457221 */ /* 0x000fe40000000000 */
[----:B------:R-:W-:Y:S02]  /*9680*/  FFMA.FTZ R76, R71, R82, -0.16845393180847167969 ;  /* 0xbe2c7f30474c7423 */ /* 0x000fe40000010052 */
[----:B------:R-:W-:-:S02]  /*9690*/  @P2 IMAD.MOV.U32 R78, RZ, RZ, 0x7f800000 ;  /* 0x7f800000ff4e2424 */ /* 0x000fc400078e00ff */
[----:B------:R-:W-:Y:S02]  /*96a0*/  FMUL R79, R80, R79 ;  /* 0x0000004f504f7220 */ /* 0x000fe40000400000 */
[----:B------:R-:W-:Y:S02]  /*96b0*/  FFMA.FTZ R62, R61, R62, -0.17900948226451873779 ;  /* 0xbe374e433d3e7423 */ /* 0x000fe4000001003e */
[----:B------:R-:W-:Y:S02]  /*96c0*/  FFMA.FTZ R76, R71, R76, 0.1716887056827545166 ;  /* 0x3e2fcf2a474c7423 */ /* 0x000fe4000001004c */
[----:B------:R-:W-:Y:S01]  /*96d0*/  @P2 FFMA.FTZ R70, R29, R78, +INF ;  /* 0x7f8000001d462423 */ /* 0x000fe2000001004e */
[----:B------:R-:W-:Y:S01]  /*96e0*/  FSETP.NEU.AND P2, PT, R56, RZ, PT ;  /* 0x000000ff3800720b */ /* 0x000fe20003f4d000 */
[----:B------:R-:W-:Y:S01]  /*96f0*/  FFMA.FTZ R79, R80, 1.4426950216293334961, R79 ;  /* 0x3fb8aa3b504f7823 */ /* 0x000fe2000001004f */
[----:B------:R-:W-:Y:S01]  /*9700*/  @P5 MOV R29, 0x7f800000 ;  /* 0x7f800000001d5802 */ /* 0x000fe20000000f00 */
[----:B------:R-:W-:Y:S01]  /*9710*/  @P3 FFMA.FTZ R63, R56, R77, +INF ;  /* 0x7f800000383f3423 */ /* 0x000fe2000001004d */
[----:B------:R-:W-:Y:S01]  /*9720*/  FSETP.NEU.AND P3, PT, R57, RZ, PT ;  /* 0x000000ff3900720b */ /* 0x000fe20003f6d000 */
[----:B------:R-:W-:Y:S01]  /*9730*/  FFMA.FTZ R62, R61, R62, 0.20512372255325317383 ;  /* 0x3e520bf43d3e7423 */ /* 0x000fe2000001003e */
[----:B------:R-:W-:Y:S01]  /*9740*/  LDS R77, [R16+0x400] ;  /* 0x00040000104d7984 */ /* 0x000fe20000000800 */
[----:B------:R-:W-:-:S02]  /*9750*/  @P4 IMAD.MOV.U32 R56, RZ, RZ, 0x7f800000 ;  /* 0x7f800000ff384424 */ /* 0x000fc400078e00ff */
[----:B------:R-:W-:Y:S02]  /*9760*/  FFMA.FTZ R76, R71, R76, -0.17900948226451873779 ;  /* 0xbe374e43474c7423 */ /* 0x000fe4000001004c */
[----:B------:R-:W-:Y:S02]  /*9770*/  FADD R68, R68, R79 ;  /* 0x0000004f44447221 */ /* 0x000fe40000000000 */
[----:B------:R-:W-:Y:S01]  /*9780*/  FFMA.FTZ R62, R61, R62, -0.24046532809734344482 ;  /* 0xbe763c8b3d3e7423 */ /* 0x000fe2000001003e */
[----:B------:R-:W-:Y:S01]  /*9790*/  LDS R79, [R16+0x600] ;  /* 0x00060000104f7984 */ /* 0x000fe20000000800 */
[----:B------:R-:W-:Y:S01]  /*97a0*/  @P4 FFMA.FTZ R68, R57, R56, +INF ;  /* 0x7f80000039444423 */ /* 0x000fe20000010038 */
[----:B------:R-:W-:Y:S01]  /*97b0*/  ISETP.GE.U32.AND P4, PT, R10, 0x7f800000, PT ;  /* 0x7f8000000a00780c */ /* 0x000fe20003f86070 */
[----:B------:R-:W-:Y:S02]  /*97c0*/  FFMA.FTZ R56, R59, R82, -0.16845393180847167969 ;  /* 0xbe2c7f303b387423 */ /* 0x000fe40000010052 */
[----:B------:R-:W-:-:S02]  /*97d0*/  FFMA.FTZ R76, R71, R76, 0.20512372255325317383 ;  /* 0x3e520bf4474c7423 */ /* 0x000fc4000001004c */
[----:B------:R-:W-:Y:S02]  /*97e0*/  FFMA.FTZ R62, R61, R62, 0.28857114911079406738 ;  /* 0x3e93bf993d3e7423 */ /* 0x000fe4000001003e */
[----:B------:R-:W-:Y:S02]  /*97f0*/  FFMA.FTZ R56, R59, R56, 0.1716887056827545166 ;  /* 0x3e2fcf2a3b387423 */ /* 0x000fe40000010038 */
[----:B------:R-:W-:Y:S02]  /*9800*/  FFMA.FTZ R76, R71, R76, -0.24046532809734344482 ;  /* 0xbe763c8b474c7423 */ /* 0x000fe4000001004c */
[----:B------:R-:W-:Y:S02]  /*9810*/  FFMA.FTZ R62, R61, R62, -0.36067417263984680176 ;  /* 0xbeb8aa493d3e7423 */ /* 0x000fe4000001003e */
[----:B------:R-:W-:Y:S02]  /*9820*/  FFMA.FTZ R56, R59, R56, -0.17900948226451873779 ;  /* 0xbe374e433b387423 */ /* 0x000fe40000010038 */
[----:B------:R-:W-:-:S02]  /*9830*/  FFMA.FTZ R76, R71, R76, 0.28857114911079406738 ;  /* 0x3e93bf99474c7423 */ /* 0x000fc4000001004c */
[----:B------:R-:W-:Y:S02]  /*9840*/  FFMA.FTZ R62, R61, R62, 0.48089820146560668945 ;  /* 0x3ef6384a3d3e7423 */ /* 0x000fe4000001003e */
[----:B------:R-:W-:Y:S02]  /*9850*/  FFMA.FTZ R56, R59, R56, 0.20512372255325317383 ;  /* 0x3e520bf43b387423 */ /* 0x000fe40000010038 */
[----:B------:R-:W-:Y:S02]  /*9860*/  FFMA.FTZ R76, R71, R76, -0.36067417263984680176 ;  /* 0xbeb8aa49474c7423 */ /* 0x000fe4000001004c */
[----:B------:R-:W-:Y:S02]  /*9870*/  FFMA.FTZ R62, R61, R62, -0.72134751081466674805 ;  /* 0xbf38aa3b3d3e7423 */ /* 0x000fe4000001003e */
[----:B------:R-:W-:Y:S02]  /*9880*/  FFMA.FTZ R56, R59, R56, -0.24046532809734344482 ;  /* 0xbe763c8b3b387423 */ /* 0x000fe40000010038 */
[----:B------:R-:W-:-:S02]  /*9890*/  FFMA.FTZ R76, R71, R76, 0.48089820146560668945 ;  /* 0x3ef6384a474c7423 */ /* 0x000fc4000001004c */
[----:B------:R-:W-:Y:S02]  /*98a0*/  FMUL R62, R61, R62 ;  /* 0x0000003e3d3e7220 */ /* 0x000fe40000400000 */
[----:B------:R-:W-:Y:S02]  /*98b0*/  FFMA.FTZ R56, R59, R56, 0.28857114911079406738 ;  /* 0x3e93bf993b387423 */ /* 0x000fe40000010038 */
[----:B------:R-:W-:Y:S02]  /*98c0*/  FFMA.FTZ R76, R71, R76, -0.72134751081466674805 ;  /* 0xbf38aa3b474c7423 */ /* 0x000fe4000001004c */
[----:B------:R-:W-:Y:S02]  /*98d0*/  FMUL R62, R61, R62 ;  /* 0x0000003e3d3e7220 */ /* 0x000fe40000400000 */
[----:B------:R-:W-:Y:S02]  /*98e0*/  FFMA.FTZ R56, R59, R56, -0.36067417263984680176 ;  /* 0xbeb8aa493b387423 */ /* 0x000fe40000010038 */
[----:B------:R-:W-:-:S02]  /*98f0*/  FMUL R76, R71, R76 ;  /* 0x0000004c474c7220 */ /* 0x000fc40000400000 */
[----:B------:R-:W-:Y:S02]  /*9900*/  FFMA.FTZ R61, R61, 1.4426950216293334961, R62 ;  /* 0x3fb8aa3b3d3d7823 */ /* 0x000fe4000001003e */
[----:B------:R-:W-:Y:S02]  /*9910*/  @P4 IMAD.MOV.U32 R57, RZ, RZ, 0x7f800000 ;  /* 0x7f800000ff394424 */ /* 0x000fe400078e00ff */
[----:B------:R-:W-:Y:S02]  /*9920*/  FFMA.FTZ R56, R59, R56, 0.48089820146560668945 ;  /* 0x3ef6384a3b387423 */ /* 0x000fe40000010038 */
[----:B------:R-:W-:Y:S02]  /*9930*/  FMUL R76, R71, R76 ;  /* 0x0000004c474c7220 */ /* 0x000fe40000400000 */
[----:B------:R-:W-:Y:S02]  /*9940*/  FADD R58, R58, R61 ;  /* 0x0000003d3a3a7221 */ /* 0x000fe40000000000 */
[----:B------:R-:W-:Y:S01]  /*9950*/  @P4 FFMA.FTZ R58, R10, R57, +INF ;  /* 0x7f8000000a3a4423 */ /* 0x000fe20000010039 */
[----:B------:R-:W-:Y:S01]  /*9960*/  LOP3.LUT R57, R16, 0x4, RZ, 0x3c, !PT ;  /* 0x0000000410397812 */ /* 0x000fe200078e3cff */
[----:B------:R-:W-:Y:S01]  /*9970*/  FFMA.FTZ R56, R59, R56, -0.72134751081466674805 ;  /* 0xbf38aa3b3b387423 */ /* 0x000fe20000010038 */
[----:B------:R-:W0:Y:S01]  /*9980*/  LDS R61, [R16] ;  /* 0x00000000103d7984 */ /* 0x000e220000000800 */
[----:B------:R-:W-:Y:S01]  /*9990*/  FFMA.FTZ R71, R71, 1.4426950216293334961, R76 ;  /* 0x3fb8aa3b47477823 */ /* 0x000fe2000001004c */
[----:B------:R-:W-:Y:S01]  /*99a0*/  ISETP.GE.U32.AND P4, PT, R12, 0x7f800000, PT ;  /* 0x7f8000000c00780c */ /* 0x000fe20003f86070 */
[----:B------:R-:W-:Y:S01]  /*99b0*/  FMUL R56, R59, R56 ;  /* 0x000000383b387220 */ /* 0x000fe20000400000 */
[----:B------:R-:W1:Y:S01]  /*99c0*/  LDS R87, [R57] ;  /* 0x0000000039577984 */ /* 0x000e620000000800 */
[----:B------:R-:W-:-:S02]  /*99d0*/  FADD R28, R28, R71 ;  /* 0x000000471c1c7221 */ /* 0x000fc40000000000 */
[----:B------:R-:W-:Y:S01]  /*99e0*/  FMUL R56, R59, R56 ;  /* 0x000000383b387220 */ /* 0x000fe20000400000 */
[----:B------:R-:W2:Y:S01]  /*99f0*/  LDS R71, [R16+0x200] ;  /* 0x0002000010477984 */ /* 0x000ea20000000800 */
[----:B------:R-:W-:Y:S01]  /*9a00*/  @P5 FFMA.FTZ R69, R0, R29, +INF ;  /* 0x7f80000000455423 */ /* 0x000fe2000001001d */
[----:B------:R-:W-:Y:S01]  /*9a10*/  ISETP.GE.U32.AND P5, PT, R11, 0x7f800000, PT ;  /* 0x7f8000000b00780c */ /* 0x000fe20003fa6070 */
[----:B------:R-:W-:Y:S01]  /*9a20*/  FFMA.FTZ R56, R59, 1.4426950216293334961, R56 ;  /* 0x3fb8aa3b3b387823 */ /* 0x000fe20000010038 */
[----:B------:R-:W3:Y:S01]  /*9a30*/  LDS R89, [R57+0x200] ;  /* 0x0002000039597984 */ /* 0x000ee20000000800 */
[C---:B------:R-:W-:Y:S02]  /*9a40*/  FFMA.FTZ R29, R60.reuse, R82, -0.16845393180847167969 ;  /* 0xbe2c7f303c1d7423 */ /* 0x040fe40000010052 */
[----:B------:R-:W-:Y:S01]  /*9a50*/  FADD R17, R17, R56 ;  /* 0x0000003811117221 */ /* 0x000fe20000000000 */
[----:B------:R-:W4:Y:S01]  /*9a60*/  LDS R91, [R57+0x400] ;  /* 0x00040000395b7984 */ /* 0x000f220000000800 */
[----:B------:R-:W-:-:S03]  /*9a70*/  FFMA.FTZ R29, R60, R29, 0.1716887056827545166 ;  /* 0x3e2fcf2a3c1d7423 */ /* 0x000fc6000001001d */
[----:B------:R-:W5:Y:S01]  /*9a80*/  LDS R105, [R57+0x600] ;  /* 0x0006000039697984 */ /* 0x000f620000000800 */
[C---:B------:R-:W-:Y:S02]  /*9a90*/  FFMA.FTZ R29, R60.reuse, R29, -0.17900948226451873779 ;  /* 0xbe374e433c1d7423 */ /* 0x040fe4000001001d */
[----:B------:R-:W-:Y:S01]  /*9aa0*/  @P5 MOV R62, 0x7f800000 ;  /* 0x7f800000003e5802 */ /* 0x000fe20000000f00 */
[----:B------:R-:W4:Y:S01]  /*9ab0*/  LDS R59, [R16+0x800] ;  /* 0x00080000103b7984 */ /* 0x000f220000000800 */
[----:B------:R-:W-:-:S03]  /*9ac0*/  FFMA.FTZ R29, R60, R29, 0.20512372255325317383 ;  /* 0x3e520bf43c1d7423 */ /* 0x000fc6000001001d */
[----:B------:R-:W5:Y:S01]  /*9ad0*/  LDS R107, [R57+0x800] ;  /* 0x00080000396b7984 */ /* 0x000f620000000800 */
[C---:B------:R-:W-:Y:S02]  /*9ae0*/  FFMA.FTZ R29, R60.reuse, R29, -0.24046532809734344482 ;  /* 0xbe763c8b3c1d7423 */ /* 0x040fe4000001001d */
[----:B------:R-:W-:Y:S01]  /*9af0*/  @P5 FFMA.FTZ R28, R11, R62, +INF ;  /* 0x7f8000000b1c5423 */ /* 0x000fe2000001003e */
[----:B------:R-:W-:Y:S01]  /*9b00*/  LDS R117, [R57+0xa00] ;  /* 0x000a000039757984 */ /* 0x000fe20000000800 */
[C---:B------:R-:W-:Y:S01]  /*9b10*/  FFMA.FTZ R29, R60.reuse, R29, 0.28857114911079406738 ;  /* 0x3e93bf993c1d7423 */ /* 0x040fe2000001001d */
[----:B------:R-:W-:Y:S02]  /*9b20*/  ISETP.GE.U32.AND P5, PT, R13, 0x7f800000, PT ;  /* 0x7f8000000d00780c */ /* 0x000fe40003fa6070 */
[----:B------:R-:W5:Y:S01]  /*9b30*/  LDS R119, [R57+0xc00] ;  /* 0x000c000039777984 */ /* 0x000f620000000800 */
[----:B------:R-:W-:-:S03]  /*9b40*/  FFMA.FTZ R29, R60, R29, -0.36067417263984680176 ;  /* 0xbeb8aa493c1d7423 */ /* 0x000fc6000001001d */
[----:B------:R-:W5:Y:S01]  /*9b50*/  LDS R121, [R57+0xe00] ;  /* 0x000e000039797984 */ /* 0x000f620000000800 */
[----:B------:R-:W-:-:S03]  /*9b60*/  FFMA.FTZ R29, R60, R29, 0.48089820146560668945 ;  /* 0x3ef6384a3c1d7423 */ /* 0x000fc6000001001d */
[----:B0-----:R0:W-:Y:S01]  /*9b70*/  STG.E.U16 [R14.64], R61 ;  /* 0x0000003d0e007986 */ /* 0x0011e2000c101504 */
[C---:B------:R-:W-:Y:S02]  /*9b80*/  FFMA.FTZ R29, R60.reuse, R29, -0.72134751081466674805 ;  /* 0xbf38aa3b3c1d7423 */ /* 0x040fe4000001001d */
[----:B------:R-:W-:Y:S01]  /*9b90*/  @P5 MOV R56, 0x7f800000 ;  /* 0x7f80000000385802 */ /* 0x000fe20000000f00 */
[----:B-1----:R1:W-:Y:S01]  /*9ba0*/  STG.E.U16 [R18.64], R87 ;  /* 0x0000005712007986 */ /* 0x0023e2000c101504 */
[----:B------:R-:W-:-:S03]  /*9bb0*/  FMUL R29, R60, R29 ;  /* 0x0000001d3c1d7220 */ /* 0x000fc60000400000 */
[----:B--2---:R2:W-:Y:S01]  /*9bc0*/  STG.E.U16 [R20.64], R71 ;  /* 0x0000004714007986 */ /* 0x0045e2000c101504 */
[----:B------:R-:W-:-:S03]  /*9bd0*/  FMUL R29, R60, R29 ;  /* 0x0000001d3c1d7220 */ /* 0x000fc60000400000 */
[----:B---3--:R3:W-:Y:S01]  /*9be0*/  STG.E.U16 [R64.64], R89 ;  /* 0x0000005940007986 */ /* 0x0087e2000c101504 */
[----:B0-----:R-:W-:Y:S01]  /*9bf0*/  PRMT R61, R61, 0x7632, R61 ;  /* 0x000076323d3d7816 */ /* 0x001fe2000000003d */
[----:B------:R-:W-:Y:S02]  /*9c00*/  FFMA.FTZ R60, R60, 1.4426950216293334961, R29 ;  /* 0x3fb8aa3b3c3c7823 */ /* 0x000fe4000001001d */
[----:B------:R0:W-:Y:S01]  /*9c10*/  STG.E.U16 [R72.64], R77 ;  /* 0x0000004d48007986 */ /* 0x0001e2000c101504 */
[----:B-1----:R-:W-:Y:S01]  /*9c20*/  PRMT R87, R87, 0x7632, R87 ;  /* 0x0000763257577816 */ /* 0x002fe20000000057 */
[----:B------:R-:W-:Y:S01]  /*9c30*/  @P4 IMAD.MOV.U32 R29, RZ, RZ, 0x7f800000 ;  /* 0x7f800000ff1d4424 */ /* 0x000fe200078e00ff */
[----:B------:R-:W-:Y:S01]  /*9c40*/  PRMT R18, R81, 0x7632, R18 ;  /* 0x0000763251127816 */ /* 0x000fe20000000012 */
[----:B----4-:R1:W-:Y:S01]  /*9c50*/  STG.E.U16 [R92.64], R91 ;  /* 0x0000005b5c007986 */ /* 0x0103e2000c101504 */
[----:B--2---:R-:W-:Y:S01]  /*9c60*/  PRMT R71, R71, 0x7632, R71 ;  /* 0x0000763247477816 */ /* 0x004fe20000000047 */
[----:B------:R-:W-:Y:S01]  /*9c70*/  @P4 FFMA.FTZ R17, R12, R29, +INF ;  /* 0x7f8000000c114423 */ /* 0x000fe2000001001d */
[----:B-----5:R-:W-:Y:S01]  /*9c80*/  PRMT R21, R105, 0x7632, R21 ;  /* 0x0000763269157816 */ /* 0x020fe20000000015 */
[----:B------:R2:W-:Y:S01]  /*9c90*/  STG.E.U16 [R94.64], R79 ;  /* 0x0000004f5e007986 */ /* 0x0005e2000c101504 */
[----:B---3--:R-:W-:Y:S01]  /*9ca0*/  PRMT R89, R89, 0x7632, R89 ;  /* 0x0000763259597816 */ /* 0x008fe20000000059 */
[----:B------:R-:W-:Y:S01]  /*9cb0*/  FADD R27, R27, R60 ;  /* 0x0000003c1b1b7221 */ /* 0x000fe20000000000 */
[----:B------:R-:W-:Y:S01]  /*9cc0*/  PRMT R20, R59, 0x7632, R20 ;  /* 0x000076323b147816 */ /* 0x000fe20000000014 */
[----:B------:R-:W-:Y:S01]  /*9cd0*/  STG.E.U16 [R114.64], R105 ;  /* 0x0000006972007986 */ /* 0x000fe2000c101504 */
[----:B0-----:R-:W-:Y:S01]  /*9ce0*/  PRMT R77, R77, 0x7632, R77 ;  /* 0x000076324d4d7816 */ /* 0x001fe2000000004d */
[----:B------:R-:W-:Y:S01]  /*9cf0*/  @P5 FFMA.FTZ R27, R13, R56, +INF ;  /* 0x7f8000000d1b5423 */ /* 0x000fe20000010038 */
[----:B------:R-:W-:Y:S01]  /*9d00*/  PRMT R19, R107, 0x7632, R19 ;  /* 0x000076326b137816 */ /* 0x000fe20000000013 */
[----:B------:R-:W-:Y:S01]  /*9d10*/  STG.E.U16 [R112.64], R59 ;  /* 0x0000003b70007986 */ /* 0x000fe2000c101504 */
[----:B-1----:R-:W-:-:S02]  /*9d20*/  PRMT R91, R91, 0x7632, R91 ;  /* 0x000076325b5b7816 */ /* 0x002fc4000000005b */
[----:B------:R-:W-:Y:S01]  /*9d30*/  PRMT R16, R119, 0x7632, R16 ;  /* 0x0000763277107816 */ /* 0x000fe20000000010 */
[----:B------:R-:W-:Y:S01]  /*9d40*/  STG.E.U16 [R110.64], R107 ;  /* 0x0000006b6e007986 */ /* 0x000fe2000c101504 */
[----:B--2---:R-:W-:Y:S02]  /*9d50*/  PRMT R79, R79, 0x7632, R79 ;  /* 0x000076324f4f7816 */ /* 0x004fe4000000004f */
[----:B------:R-:W-:Y:S01]  /*9d60*/  FSETP.NEU.AND P4, PT, R0, RZ, PT ;  /* 0x000000ff0000720b */ /* 0x000fe20003f8d000 */
[----:B------:R-:W-:Y:S01]  /*9d70*/  STG.E.U16 [R108.64], R81 ;  /* 0x000000516c007986 */ /* 0x000fe2000c101504 */
[----:B------:R-:W-:Y:S02]  /*9d80*/  FSEL R0, R63, -INF , P2 ;  /* 0xff8000003f007808 */ /* 0x000fe40001000000 */
[----:B------:R-:W-:Y:S01]  /*9d90*/  FSEL R29, R70, -INF , P1 ;  /* 0xff800000461d7808 */ /* 0x000fe20000800000 */
[----:B------:R0:W-:Y:S01]  /*9da0*/  STG.E.U16 [R102.64], R117 ;  /* 0x0000007566007986 */ /* 0x0001e2000c101504 */
[----:B------:R-:W-:-:S02]  /*9db0*/  FSETP.NEU.AND P1, PT, R11, RZ, PT ;  /* 0x000000ff0b00720b */ /* 0x000fc40003f2d000 */
[----:B------:R-:W-:Y:S01]  /*9dc0*/  FSEL R11, R68, -INF , P3 ;  /* 0xff800000440b7808 */ /* 0x000fe20001800000 */
[----:B------:R1:W-:Y:S01]  /*9dd0*/  STG.E.U16 [R100.64], R83 ;  /* 0x0000005364007986 */ /* 0x0003e2000c101504 */
[----:B------:R-:W-:Y:S01]  /*9de0*/  FSETP.NEU.AND P3, PT, R13, RZ, PT ;  /* 0x000000ff0d00720b */ /* 0x000fe20003f6d000 */
[----:B------:R-:W-:Y:S01]  /*9df0*/  FFMA R13, R0, 0.69314718246459960938, R3 ;  /* 0x3f317218000d7823 */ /* 0x000fe20000000003 */
[----:B------:R-:W-:Y:S01]  /*9e00*/  FSEL R0, R69, -INF , P4 ;  /* 0xff80000045007808 */ /* 0x000fe20002000000 */
[----:B------:R-:W-:Y:S01]  /*9e10*/  STG.E.U16 [R98.64], R119 ;  /* 0x0000007762007986 */ /* 0x000fe2000c101504 */
[----:B------:R-:W-:Y:S01]  /*9e20*/  FSETP.NEU.AND P5, PT, R10, RZ, PT ;  /* 0x000000ff0a00720b */ /* 0x000fe20003fad000 */
[----:B------:R-:W-:Y:S01]  /*9e30*/  FFMA R14, R11, 0.69314718246459960938, R4 ;  /* 0x3f3172180b0e7823 */ /* 0x000fe20000000004 */
[----:B------:R-:W-:Y:S01]  /*9e40*/  FSETP.NEU.AND P2, PT, R12, RZ, PT ;  /* 0x000000ff0c00720b */ /* 0x000fe20003f4d000 */
[----:B------:R2:W-:Y:S01]  /*9e50*/  STG.E.U16 [R96.64], R85 ;  /* 0x0000005560007986 */ /* 0x0005e2000c101504 */
[----:B0-----:R-:W-:Y:S01]  /*9e60*/  PRMT R117, R117, 0x7632, R117 ;  /* 0x0000763275757816 */ /* 0x001fe20000000075 */
[----:B------:R-:W-:Y:S01]  /*9e70*/  FFMA R15, R0, 0.69314718246459960938, R5 ;  /* 0x3f317218000f7823 */ /* 0x000fe20000000005 */
[----:B------:R-:W-:Y:S01]  /*9e80*/  FSEL R3, R58, -INF , P5 ;  /* 0xff8000003a037808 */ /* 0x000fe20002800000 */
[----:B------:R0:W-:Y:S01]  /*9e90*/  STG.E.U16 [R74.64], R121 ;  /* 0x000000794a007986 */ /* 0x0001e2000c101504 */
[----:B-1----:R-:W-:Y:S01]  /*9ea0*/  PRMT R83, R83, 0x7632, R83 ;  /* 0x0000763253537816 */ /* 0x002fe20000000053 */
[----:B------:R-:W-:Y:S01]  /*9eb0*/  FFMA R12, R29, 0.69314718246459960938, R2 ;  /* 0x3f3172181d0c7823 */ /* 0x000fe20000000002 */
[----:B------:R-:W-:Y:S01]  /*9ec0*/  FSEL R28, R28, -INF , P1 ;  /* 0xff8000001c1c7808 */ /* 0x000fe20000800000 */
[----:B------:R1:W-:Y:S01]  /*9ed0*/  STG.E.U16 [R66.64], R61 ;  /* 0x0000003d42007986 */ /* 0x0003e2000c101504 */
[----:B------:R-:W-:Y:S01]  /*9ee0*/  FSEL R17, R17, -INF , P2 ;  /* 0xff80000011117808 */ /* 0x000fe20001000000 */
[----:B------:R-:W-:Y:S01]  /*9ef0*/  FFMA R4, R3, 0.69314718246459960938, R6 ;  /* 0x3f31721803047823 */ /* 0x000fe20000000006 */
[----:B------:R-:W-:Y:S01]  /*9f00*/  FSEL R0, R27, -INF , P3 ;  /* 0xff8000001b007808 */ /* 0x000fe20001800000 */
[----:B------:R1:W-:Y:S01]  /*9f10*/  STG.E.U16 [R54.64], R87 ;  /* 0x0000005736007986 */ /* 0x0003e2000c101504 */
[----:B--2---:R-:W-:Y:S01]  /*9f20*/  PRMT R85, R85, 0x7632, R85 ;  /* 0x0000763255557816 */ /* 0x004fe20000000055 */
[----:B------:R-:W-:Y:S01]  /*9f30*/  FFMA R5, R28, 0.69314718246459960938, R7 ;  /* 0x3f3172181c057823 */ /* 0x000fe20000000007 */
[----:B------:R-:W-:Y:S01]  /*9f40*/  LOP3.LUT R2, R149, 0x70, RZ, 0xc0, !PT ;  /* 0x0000007095027812 */ /* 0x000fe200078ec0ff */
[----:B------:R1:W-:Y:S01]  /*9f50*/  STG.E.U16 [R52.64], R71 ;  /* 0x0000004734007986 */ /* 0x0003e2000c101504 */
[----:B0-----:R-:W-:Y:S01]  /*9f60*/  PRMT R121, R121, 0x7632, R121 ;  /* 0x0000763279797816 */ /* 0x001fe20000000079 */
[----:B------:R-:W-:-:S02]  /*9f70*/  FFMA R6, R17, 0.69314718246459960938, R8 ;  /* 0x3f31721811067823 */ /* 0x000fc40000000008 */
[----:B------:R1:W-:Y:S01]  /*9f80*/  STG.E.U16 [R50.64], R89 ;  /* 0x0000005932007986 */ /* 0x0003e2000c101504 */
[----:B------:R-:W-:-:S03]  /*9f90*/  FFMA R7, R0, 0.69314718246459960938, R9 ;  /* 0x3f31721800077823 */ /* 0x000fc60000000009 */
[----:B------:R1:W-:Y:S04]  /*9fa0*/  STG.E.U16 [R48.64], R77 ;  /* 0x0000004d30007986 */ /* 0x0003e8000c101504 */
        /* <DEDUP_REMOVED lines=11> */
[----:B------:R-:W-:Y:S06]  /*a060*/  BAR.SYNC.DEFER_BLOCKING 0x0 ;  /* 0x0000000000007b1d */ /* 0x000fec0000010000 */
[----:B------:R1:W-:Y:S04]  /*a070*/  STS.128 [R2], R12 ;  /* 0x0000000c02007388 */ /* 0x0003e80000000c00 */
[----:B------:R1:W-:Y:S04]  /*a080*/  STS.128 [R2+0x80], R4 ;  /* 0x0000800402007388 */ /* 0x0003e80000000c00 */
[----:B------:R-:W-:Y:S06]  /*a090*/  BAR.SYNC.DEFER_BLOCKING 0x0 ;  /* 0x0000000000007b1d */ /* 0x000fec0000010000 */
[----:B------:R-:W-:Y:S05]  /*a0a0*/  @P0 EXIT ;  /* 0x000000000000094d */ /* 0x000fea0003800000 */
[----:B-1----:R-:W0:Y:S01]  /*a0b0*/  LDS R7, [R26] ;  /* 0x000000001a077984 */ /* 0x002e220000000800 */
[----:B------:R-:W-:Y:S01]  /*a0c0*/  IMAD R0, R148, c[0x0][0x1cc], RZ ;  /* 0x0000730094007a24 */ /* 0x000fe200078e02ff */
[C---:B------:R-:W-:Y:S01]  /*a0d0*/  SHF.L.U32 R3, R145.reuse, 0x2, RZ ;  /* 0x0000000291037819 */ /* 0x040fe200000006ff */
[----:B------:R-:W-:-:S04]  /*a0e0*/  IMAD.HI R5, R145, 0x4, RZ ;  /* 0x0000000491057827 */ /* 0x000fc800078e02ff */
[C---:B------:R-:W-:Y:S02]  /*a0f0*/  IMAD.SHL.U32 R2, R0.reuse, 0x4, RZ ;  /* 0x0000000400027824 */ /* 0x040fe400078e00ff */
[----:B------:R-:W-:-:S03]  /*a100*/  IMAD.HI R0, R0, 0x4, RZ ;  /* 0x0000000400007827 */ /* 0x000fc600078e02ff */
[----:B------:R-:W-:-:S04]  /*a110*/  IADD3 R2, P0, P1, R3, c[0x0][0x180], R2 ;  /* 0x0000600003027a10 */ /* 0x000fc8000791e002 */
[----:B------:R-:W-:-:S05]  /*a120*/  IADD3.X R3, R5, c[0x0][0x184], R0, P0, P1 ;  /* 0x0000610005037a10 */ /* 0x000fca00007e2400 */
[----:B0-----:R-:W-:Y:S01]  /*a130*/  STG.E [R2.64], R7 ;  /* 0x0000000702007986 */ /* 0x001fe2000c101904 */
[----:B------:R-:W-:Y:S05]  /*a140*/  EXIT ;  /* 0x000000000000794d */ /* 0x000fea0003800000 */
.L_x_2:
[----:B------:R-:W-:-:S00]  /*a150*/  BRA `(.L_x_2) ;  /* 0xfffffff000007947 */ /* 0x000fc0000383ffff */
[----:B------:R-:W-:-:S00]  /*a160*/  NOP ;  /* 0x0000000000007918 */ /* 0x000fc00000000000 */
        /* <DEDUP_REMOVED lines=9> */
.L_x_3:


//--------------------- .nv.global.init           --------------------------
	.section	.nv.global.init,"aw",@progbits
.nv.global.init:
	.type		_$_str,@object
	.size		_$_str,(.L_0 - _$_str)
_$_str:
        /*0000*/ 	.byte	0x5f, 0x5f, 0x43, 0x55, 0x44, 0x41, 0x5f, 0x46, 0x54, 0x5a, 0x00
.L_0:


//--------------------- .nv.shared.attn_fwd       --------------------------
	.section	.nv.shared.attn_fwd,"aw",@nobits
	.sectionflags	@""
	.align	16
